def matmul_kernel(
    a_ptr,
    b_ptr,
    c_ptr,
    M,
    N,
    K,
    stride_am,
    stride_ak,
    stride_bk,
    stride_bn,
    stride_cm,
    stride_cn,
    BLOCK_M: tl.constexpr,
    BLOCK_N: tl.constexpr,
    BLOCK_K: tl.constexpr,
    GROUP_M: tl.constexpr,
):
    pid = tl.program_id(axis=0)
    num_pid_m = tl.cdiv(M, BLOCK_M)
    num_pid_n = tl.cdiv(N, BLOCK_N)
    num_pid_in_group = GROUP_M * num_pid_n
    group_id = pid // num_pid_in_group
    first_pid_m = group_id * GROUP_M
    group_size_m = min(num_pid_m - first_pid_m, GROUP_M)
    pid_m = first_pid_m + ((pid % num_pid_in_group) % group_size_m)
    pid_n = (pid % num_pid_in_group) // group_size_m

    offs_am = (pid_m * BLOCK_M + tl.arange(0, BLOCK_M)) % M
    offs_bn = (pid_n * BLOCK_N + tl.arange(0, BLOCK_N)) % N
    offs_k = tl.arange(0, BLOCK_K)
    a_ptrs = a_ptr + offs_am[:, None] * stride_am + offs_k[None, :] * stride_ak
    b_ptrs = b_ptr + offs_k[:, None] * stride_bk + offs_bn[None, :] * stride_bn

    acc = tl.zeros((BLOCK_M, BLOCK_N), dtype=tl.float32)
    for kk in range(0, tl.cdiv(K, BLOCK_K)):
        a = tl.load(a_ptrs, mask=offs_k[None, :] < K - kk * BLOCK_K, other=0.0)
        b = tl.load(b_ptrs, mask=offs_k[:, None] < K - kk * BLOCK_K, other=0.0)
        acc = tl.dot(a, b, acc)
        a_ptrs += BLOCK_K * stride_ak
        b_ptrs += BLOCK_K * stride_bk

    c = acc.to(c_ptr.dtype.element_ty)
    offs_cm = pid_m * BLOCK_M + tl.arange(0, BLOCK_M)
    offs_cn = pid_n * BLOCK_N + tl.arange(0, BLOCK_N)
    c_ptrs = c_ptr + offs_cm[:, None] * stride_cm + offs_cn[None, :] * stride_cn
    mask = (offs_cm[:, None] < M) & (offs_cn[None, :] < N)
    tl.store(c_ptrs, c, mask=mask)

# config = {"BLOCK_K": 32, "BLOCK_M": 256, "BLOCK_N": 256, "GROUP_M": 8, "arch": "sm_90", "dtype": "fp8e4m3", "num_ctas": 2, "num_stages": 3, "num_warps": 4}
# arch = sm_90


// ===== COMPILED SASS (sm_90a) =====

	.target	sm_90a

	.elftype	@"ET_EXEC"


//--------------------- .note.nv.tkinfo           --------------------------
	.section	.note.nv.tkinfo,"",@"SHT_NOTE"
	.sectionflags	@"SHF_NOTE_NV_TKINFO"
	.tkinfo
        /*0018*/ 	.word	0x00000002
        /*0030*/ 	.string	""
        /*0030*/ 	.string	"ptxas"
        /*0030*/ 	.string	"Cuda compilation tools, release 13.0, V13.0.88"
        /*0030*/ 	.string	"Build cuda_13.0.r13.0/compiler.36424714_0"
        /*0030*/ 	.string	"-v  -suppress-debug-info  -lineinfo  -arch sm_90a "



//--------------------- .note.nv.cuinfo           --------------------------
	.section	.note.nv.cuinfo,"",@"SHT_NOTE"
	.sectionflags	@"SHF_NOTE_NV_CUINFO"
        /*0018*/ 	.short	0x0002
        /*001a*/ 	.short	0x005a
        /*001c*/ 	.short	0x0082
	.zero		2


//--------------------- .nv.info                  --------------------------
	.section	.nv.info,"",@"SHT_CUDA_INFO"
	.align	4


	//----- nvinfo : EIATTR_REGCOUNT
	.align		4
        /*0000*/ 	.byte	0x04, 0x2f
        /*0002*/ 	.short	(.L_1 - .L_0)
	.align		4
.L_0:
        /*0004*/ 	.word	index@(matmul_kernel)
        /*0008*/ 	.word	0x000000ff


	//----- nvinfo : EIATTR_FRAME_SIZE
	.align		4
.L_1:
        /*000c*/ 	.byte	0x04, 0x11
        /*000e*/ 	.short	(.L_3 - .L_2)
	.align		4
.L_2:
        /*0010*/ 	.word	index@(matmul_kernel)
        /*0014*/ 	.word	0x00000568


	//----- nvinfo : EIATTR_MIN_STACK_SIZE
	.align		4
.L_3:
        /*0018*/ 	.byte	0x04, 0x12
        /*001a*/ 	.short	(.L_5 - .L_4)
	.align		4
.L_4:
        /*001c*/ 	.word	index@(matmul_kernel)
        /*0020*/ 	.word	0x00000568
.L_5:


//--------------------- .nv.compat                --------------------------
	.section	.nv.compat,"",@"SHT_CUDA_COMPAT_INFO"
	.align	4
        /*0000*/ 	.byte	0x02, 0x09, 0x01, 0x00, 0x02, 0x02, 0x04, 0x00, 0x02, 0x05, 0x05, 0x00, 0x03, 0x07, 0x01, 0x01
        /*0010*/ 	.byte	0x02, 0x03, 0x00, 0x00, 0x02, 0x06, 0x01, 0x00, 0x04, 0x0b, 0x08, 0x00, 0x00, 0x00, 0x00, 0x00
        /*0020*/ 	.byte	0x00, 0x00, 0x00, 0x00


//--------------------- .nv.info.matmul_kernel    --------------------------
	.section	.nv.info.matmul_kernel,"",@"SHT_CUDA_INFO"
	.sectionflags	@""
	.align	4


	//----- nvinfo : EIATTR_CUDA_API_VERSION
	.align		4
        /*0000*/ 	.byte	0x04, 0x37
        /*0002*/ 	.short	(.L_7 - .L_6)
.L_6:
        /*0004*/ 	.word	0x00000082


	//----- nvinfo : EIATTR_KPARAM_INFO
	.align		4
.L_7:
        /*0008*/ 	.byte	0x04, 0x17
        /*000a*/ 	.short	(.L_9 - .L_8)
.L_8:
        /*000c*/ 	.word	0x00000000
        /*0010*/ 	.short	0x000d
        /*0012*/ 	.short	0x0048
        /*0014*/ 	.byte	0x00, 0xf4, 0x21, 0x00


	//----- nvinfo : EIATTR_KPARAM_INFO
	.align		4
.L_9:
        /*0018*/ 	.byte	0x04, 0x17
        /*001a*/ 	.short	(.L_11 - .L_10)
.L_10:
        /*001c*/ 	.word	0x00000000
        /*0020*/ 	.short	0x000c
        /*0022*/ 	.short	0x0040
        /*0024*/ 	.byte	0x00, 0xf4, 0x21, 0x00


	//----- nvinfo : EIATTR_KPARAM_INFO
	.align		4
.L_11:
        /*0028*/ 	.byte	0x04, 0x17
        /*002a*/ 	.short	(.L_13 - .L_12)
.L_12:
        /*002c*/ 	.word	0x00000000
        /*0030*/ 	.short	0x000b
        /*0032*/ 	.short	0x0038
        /*0034*/ 	.byte	0x00, 0xf0, 0x11, 0x00


	//----- nvinfo : EIATTR_KPARAM_INFO
	.align		4
.L_13:
        /*0038*/ 	.byte	0x04, 0x17
        /*003a*/ 	.short	(.L_15 - .L_14)
.L_14:
        /*003c*/ 	.word	0x00000000
        /*0040*/ 	.short	0x000a
        /*0042*/ 	.short	0x0034
        /*0044*/ 	.byte	0x00, 0xf0, 0x11, 0x00


	//----- nvinfo : EIATTR_KPARAM_INFO
	.align		4
.L_15:
        /*0048*/ 	.byte	0x04, 0x17
        /*004a*/ 	.short	(.L_17 - .L_16)
.L_16:
        /*004c*/ 	.word	0x00000000
        /*0050*/ 	.short	0x0009
        /*0052*/ 	.short	0x0030
        /*0054*/ 	.byte	0x00, 0xf0, 0x11, 0x00


	//----- nvinfo : EIATTR_KPARAM_INFO
	.align		4
.L_17:
        /*0058*/ 	.byte	0x04, 0x17
        /*005a*/ 	.short	(.L_19 - .L_18)
.L_18:
        /*005c*/ 	.word	0x00000000
        /*0060*/ 	.short	0x0008
        /*0062*/ 	.short	0x002c
        /*0064*/ 	.byte	0x00, 0xf0, 0x11, 0x00


	//----- nvinfo : EIATTR_KPARAM_INFO
	.align		4
.L_19:
        /*0068*/ 	.byte	0x04, 0x17
        /*006a*/ 	.short	(.L_21 - .L_20)
.L_20:
        /*006c*/ 	.word	0x00000000
        /*0070*/ 	.short	0x0007
        /*0072*/ 	.short	0x0028
        /*0074*/ 	.byte	0x00, 0xf0, 0x11, 0x00


	//----- nvinfo : EIATTR_KPARAM_INFO
	.align		4
.L_21:
        /*0078*/ 	.byte	0x04, 0x17
        /*007a*/ 	.short	(.L_23 - .L_22)
.L_22:
        /*007c*/ 	.word	0x00000000
        /*0080*/ 	.short	0x0006
        /*0082*/ 	.short	0x0024
        /*0084*/ 	.byte	0x00, 0xf0, 0x11, 0x00


	//----- nvinfo : EIATTR_KPARAM_INFO
	.align		4
.L_23:
        /*0088*/ 	.byte	0x04, 0x17
        /*008a*/ 	.short	(.L_25 - .L_24)
.L_24:
        /*008c*/ 	.word	0x00000000
        /*0090*/ 	.short	0x0005
        /*0092*/ 	.short	0x0020
        /*0094*/ 	.byte	0x00, 0xf0, 0x11, 0x00


	//----- nvinfo : EIATTR_KPARAM_INFO
	.align		4
.L_25:
        /*0098*/ 	.byte	0x04, 0x17
        /*009a*/ 	.short	(.L_27 - .L_26)
.L_26:
        /*009c*/ 	.word	0x00000000
        /*00a0*/ 	.short	0x0004
        /*00a2*/ 	.short	0x001c
        /*00a4*/ 	.byte	0x00, 0xf0, 0x11, 0x00


	//----- nvinfo : EIATTR_KPARAM_INFO
	.align		4
.L_27:
        /*00a8*/ 	.byte	0x04, 0x17
        /*00aa*/ 	.short	(.L_29 - .L_28)
.L_28:
        /*00ac*/ 	.word	0x00000000
        /*00b0*/ 	.short	0x0003
        /*00b2*/ 	.short	0x0018
        /*00b4*/ 	.byte	0x00, 0xf0, 0x11, 0x00


	//----- nvinfo : EIATTR_KPARAM_INFO
	.align		4
.L_29:
        /*00b8*/ 	.byte	0x04, 0x17
        /*00ba*/ 	.short	(.L_31 - .L_30)
.L_30:
        /*00bc*/ 	.word	0x00000000
        /*00c0*/ 	.short	0x0002
        /*00c2*/ 	.short	0x0010
        /*00c4*/ 	.byte	0x00, 0xf4, 0x21, 0x00


	//----- nvinfo : EIATTR_KPARAM_INFO
	.align		4
.L_31:
        /*00c8*/ 	.byte	0x04, 0x17
        /*00ca*/ 	.short	(.L_33 - .L_32)
.L_32:
        /*00cc*/ 	.word	0x00000000
        /*00d0*/ 	.short	0x0001
        /*00d2*/ 	.short	0x0008
        /*00d4*/ 	.byte	0x00, 0xf4, 0x21, 0x00


	//----- nvinfo : EIATTR_KPARAM_INFO
	.align		4
.L_33:
        /*00d8*/ 	.byte	0x04, 0x17
        /*00da*/ 	.short	(.L_35 - .L_34)
.L_34:
        /*00dc*/ 	.word	0x00000000
        /*00e0*/ 	.short	0x0000
        /*00e2*/ 	.short	0x0000
        /*00e4*/ 	.byte	0x00, 0xf4, 0x21, 0x00


	//----- nvinfo : EIATTR_EXPLICIT_CLUSTER
	.align		4
.L_35:
        /*00e8*/ 	.byte	0x01, 0x3e
	.zero		2


	//----- nvinfo : EIATTR_CTA_PER_CLUSTER
	.align		4
        /*00ec*/ 	.byte	0x04, 0x3d
        /*00ee*/ 	.short	(.L_37 - .L_36)
.L_36:
        /*00f0*/ 	.word	0x00000002
        /*00f4*/ 	.word	0x00000001
        /*00f8*/ 	.word	0x00000001


	//----- nvinfo : EIATTR_SPARSE_MMA_MASK
	.align		4
.L_37:
        /*00fc*/ 	.byte	0x03, 0x50
        /*00fe*/ 	.short	0x0000


	//----- nvinfo : EIATTR_MAXREG_COUNT
	.align		4
        /*0100*/ 	.byte	0x03, 0x1b
        /*0102*/ 	.short	0x00ff


	//----- nvinfo : EIATTR_NUM_BARRIERS
	.align		4
        /*0104*/ 	.byte	0x02, 0x4c
        /*0106*/ 	.byte	0x01
	.zero		1


	//----- nvinfo : EIATTR_ANNOTATIONS
	.align		4
        /*0108*/ 	.byte	0x04, 0x55
        /*010a*/ 	.short	(.L_39 - .L_38)


	//   ....[0]....
.L_38:
        /*010c*/ 	.word	0x00000001
        /*0110*/ 	.byte	0x70, 0x00, 0x00, 0x00, 0x01, 0x00, 0x00, 0x00, 0xb0, 0x00, 0x00, 0x00, 0x01, 0x00, 0x00, 0x00
        /* <DEDUP_REMOVED lines=466> */
        /*1e40*/ 	.byte	0xf0, 0xbe, 0x00, 0x00, 0x01, 0x00, 0x00, 0x00, 0x20, 0xbf, 0x00, 0x00


	//----- nvinfo : EIATTR_MERCURY_ISA_VERSION
	.align		4
.L_39:
        /*1e4c*/ 	.byte	0x03, 0x5f
        /*1e4e*/ 	.short	0x0101


	//----- nvinfo : EIATTR_EXIT_INSTR_OFFSETS
	.align		4
        /*1e50*/ 	.byte	0x04, 0x1c
        /*1e52*/ 	.short	(.L_41 - .L_40)


	//   ....[0]....
.L_40:
        /*1e54*/ 	.word	0x00015f30


	//   ....[1]....
        /*1e58*/ 	.word	0x00015f50


	//----- nvinfo : EIATTR_REQNTID
	.align		4
.L_41:
        /*1e5c*/ 	.byte	0x04, 0x10
        /*1e5e*/ 	.short	(.L_43 - .L_42)
.L_42:
        /*1e60*/ 	.word	0x00000080
        /*1e64*/ 	.word	0x00000001
        /*1e68*/ 	.word	0x00000001


	//----- nvinfo : EIATTR_CBANK_PARAM_SIZE
	.align		4
.L_43:
        /*1e6c*/ 	.byte	0x03, 0x19
        /*1e6e*/ 	.short	0x0050


	//----- nvinfo : EIATTR_PARAM_CBANK
	.align		4
        /*1e70*/ 	.byte	0x04, 0x0a
        /*1e72*/ 	.short	(.L_45 - .L_44)
	.align		4
.L_44:
        /*1e74*/ 	.word	index@(.nv.constant0.matmul_kernel)
        /*1e78*/ 	.short	0x0210
        /*1e7a*/ 	.short	0x0050


	//----- nvinfo : EIATTR_SW_WAR
	.align		4
.L_45:
        /*1e7c*/ 	.byte	0x04, 0x36
        /*1e7e*/ 	.short	(.L_47 - .L_46)
.L_46:
        /*1e80*/ 	.word	0x00000008
.L_47:


//--------------------- .nv.callgraph             --------------------------
	.section	.nv.callgraph,"",@"SHT_CUDA_CALLGRAPH"
	.align	4
	.sectionentsize	8
	.align		4
        /*0000*/ 	.word	0x00000000
	.align		4
        /*0004*/ 	.word	0xffffffff
	.align		4
        /*0008*/ 	.word	0x00000000
	.align		4
        /*000c*/ 	.word	0xfffffffe
	.align		4
        /*0010*/ 	.word	0x00000000
	.align		4
        /*0014*/ 	.word	0xfffffffd
	.align		4
        /*0018*/ 	.word	0x00000000
	.align		4
        /*001c*/ 	.word	0xfffffffc


//--------------------- .text.matmul_kernel       --------------------------
	.section	.text.matmul_kernel,"ax",@progbits
	.align	128
        .global         matmul_kernel
        .type           matmul_kernel,@function
        .size           matmul_kernel,(.L_x_3 - matmul_kernel)
        .other          matmul_kernel,@"STO_CUDA_ENTRY STV_DEFAULT"
matmul_kernel:
.text.matmul_kernel:
[----:B------:R-:W0:Y:S08]  /*0000*/  LDC R1, c[0x0][0x28] ;  /* 0x00000a00ff017b82 */ /* 0x000e300000000800 */
[----:B------:R-:W1:Y:S01]  /*0010*/  LDC.64 R2, c[0x0][0x228] ;  /* 0x00008a00ff027b82 */ /* 0x000e620000000a00 */
[----:B0-----:R-:W-:Y:S01]  /*0020*/  VIADD R1, R1, 0xfffffa98 ;  /* 0xfffffa9801017836 */ /* 0x001fe20000000000 */
[----:B------:R-:W0:Y:S01]  /*0030*/  S2R R154, SR_TID.X ;  /* 0x00000000009a7919 */ /* 0x000e220000002100 */
[----:B------:R-:W-:Y:S01]  /*0040*/  UMOV UR6, 0x400 ;  /* 0x0000040000067882 */ /* 0x000fe20000000000 */
[----:B------:R-:W-:Y:S01]  /*0050*/  ULDC.64 UR12, c[0x0][0x208] ;  /* 0x00008200000c7ab9 */ /* 0x000fe20000000a00 */
[----:B------:R-:W-:Y:S01]  /*0060*/  CS2R R24, SRZ ;  /* 0x0000000000187805 */ /* 0x000fe2000001ff00 */
[----:B------:R2:W-:Y:S01]  /*0070*/  STL [R1], RZ ;  /* 0x000000ff01007387 */ /* 0x0005e20000100800 */
[----:B------:R-:W-:Y:S01]  /*0080*/  CS2R R26, SRZ ;  /* 0x00000000001a7805 */ /* 0x000fe2000001ff00 */
[----:B------:R-:W3:Y:S01]  /*0090*/  S2UR UR4, SR_CTAID.X ;  /* 0x00000000000479c3 */ /* 0x000ee20000002500 */
[----:B------:R-:W-:Y:S01]  /*00a0*/  CS2R R28, SRZ ;  /* 0x00000000001c7805 */ /* 0x000fe2000001ff00 */
[----:B------:R2:W-:Y:S01]  /*00b0*/  STL [R1+0x4], RZ ;  /* 0x000004ff01007387 */ /* 0x0005e20000100800 */
[----:B------:R-:W-:-:S02]  /*00c0*/  CS2R R30, SRZ ;  /* 0x00000000001e7805 */ /* 0x000fc4000001ff00 */
[----:B------:R-:W-:Y:S02]  /*00d0*/  CS2R R32, SRZ ;  /* 0x0000000000207805 */ /* 0x000fe4000001ff00 */
[----:B------:R-:W-:Y:S01]  /*00e0*/  CS2R R34, SRZ ;  /* 0x0000000000227805 */ /* 0x000fe2000001ff00 */
[----:B------:R2:W-:Y:S01]  /*00f0*/  STL [R1+0x8], RZ ;  /* 0x000008ff01007387 */ /* 0x0005e20000100800 */
[----:B------:R-:W-:Y:S01]  /*0100*/  CS2R R36, SRZ ;  /* 0x0000000000247805 */ /* 0x000fe2000001ff00 */
[----:B------:R-:W4:Y:S01]  /*0110*/  S2UR UR7, SR_CgaCtaId ;  /* 0x00000000000779c3 */ /* 0x000f220000008800 */
[----:B------:R-:W-:Y:S01]  /*0120*/  CS2R R38, SRZ ;  /* 0x0000000000267805 */ /* 0x000fe2000001ff00 */
[----:B------:R2:W-:Y:S01]  /*0130*/  STL [R1+0xc], RZ ;  /* 0x00000cff01007387 */ /* 0x0005e20000100800 */
[----:B------:R-:W-:Y:S02]  /*0140*/  CS2R R40, SRZ ;  /* 0x0000000000287805 */ /* 0x000fe4000001ff00 */
[----:B------:R-:W-:-:S02]  /*0150*/  CS2R R42, SRZ ;  /* 0x00000000002a7805 */ /* 0x000fc4000001ff00 */
[----:B------:R-:W-:Y:S01]  /*0160*/  CS2R R44, SRZ ;  /* 0x00000000002c7805 */ /* 0x000fe2000001ff00 */
[----:B------:R2:W-:Y:S01]  /*0170*/  STL [R1+0x10], RZ ;  /* 0x000010ff01007387 */ /* 0x0005e20000100800 */
[----:B------:R-:W-:Y:S01]  /*0180*/  CS2R R46, SRZ ;  /* 0x00000000002e7805 */ /* 0x000fe2000001ff00 */
[----:B-1----:R-:W-:Y:S01]  /*0190*/  VIADD R0, R3, 0xff ;  /* 0x000000ff03007836 */ /* 0x002fe20000000000 */
[----:B------:R-:W1:Y:S01]  /*01a0*/  LDC R190, c[0x0][0x230] ;  /* 0x00008c00ffbe7b82 */ /* 0x000e620000000800 */
[----:B------:R2:W-:Y:S01]  /*01b0*/  STL [R1+0x14], RZ ;  /* 0x000014ff01007387 */ /* 0x0005e20000100800 */
[----:B------:R-:W-:Y:S02]  /*01c0*/  CS2R R48, SRZ ;  /* 0x0000000000307805 */ /* 0x000fe4000001ff00 */
[----:B------:R-:W-:Y:S02]  /*01d0*/  CS2R R50, SRZ ;  /* 0x0000000000327805 */ /* 0x000fe4000001ff00 */
[----:B------:R-:W-:Y:S01]  /*01e0*/  SHF.R.S32.HI R5, RZ, 0x1f, R0 ;  /* 0x0000001fff057819 */ /* 0x000fe20000011400 */
[----:B------:R2:W-:Y:S01]  /*01f0*/  STL [R1+0x18], RZ ;  /* 0x000018ff01007387 */ /* 0x0005e20000100800 */
[----:B------:R-:W-:-:S02]  /*0200*/  CS2R R52, SRZ ;  /* 0x0000000000347805 */ /* 0x000fc4000001ff00 */
[----:B---3--:R-:W-:Y:S01]  /*0210*/  I2FP.F32.U32 R7, UR4 ;  /* 0x0000000400077c45 */ /* 0x008fe20008201000 */
[----:B------:R-:W-:Y:S01]  /*0220*/  ULDC UR4, c[0x0][0x150] ;  /* 0x0000540000047ab9 */ /* 0x000fe20000000800 */
[----:B------:R-:W-:Y:S01]  /*0230*/  LEA.HI R5, R5, R0, RZ, 0x8 ;  /* 0x0000000005057211 */ /* 0x000fe200078f40ff */
[----:B------:R2:W-:Y:S01]  /*0240*/  STL [R1+0x1c], RZ ;  /* 0x00001cff01007387 */ /* 0x0005e20000100800 */
[----:B0-----:R-:W-:Y:S01]  /*0250*/  LOP3.LUT R153, R154, 0x7f, RZ, 0xc0, !PT ;  /* 0x0000007f9a997812 */ /* 0x001fe200078ec0ff */
[----:B------:R-:W-:Y:S01]  /*0260*/  FMUL R7, R7, UR4 ;  /* 0x0000000407077c20 */ /* 0x000fe20008400000 */
[----:B------:R-:W-:Y:S01]  /*0270*/  SHF.R.S32.HI R5, RZ, 0x8, R5 ;  /* 0x00000008ff057819 */ /* 0x000fe20000011405 */
[----:B------:R2:W-:Y:S01]  /*0280*/  STL [R1+0x20], RZ ;  /* 0x000020ff01007387 */ /* 0x0005e20000100800 */
[----:B----4-:R-:W-:Y:S01]  /*0290*/  USHF.L.U32 UR5, UR7, 0x7, URZ ;  /* 0x0000000707057899 */ /* 0x010fe2000800063f */
[----:B------:R-:W-:Y:S01]  /*02a0*/  CS2R R54, SRZ ;  /* 0x0000000000367805 */ /* 0x000fe2000001ff00 */
[----:B------:R-:W-:Y:S01]  /*02b0*/  ULEA UR6, UR7, UR6, 0x18 ;  /* 0x0000000607067291 */ /* 0x000fe2000f8ec03f */
[----:B------:R-:W-:Y:S01]  /*02c0*/  IMAD.SHL.U32 R6, R5, 0x8, RZ ;  /* 0x0000000805067824 */ /* 0x000fe200078e00ff */
[----:B------:R-:W0:Y:S01]  /*02d0*/  F2I.U32.TRUNC.NTZ R7, R7 ;  /* 0x0000000700077305 */ /* 0x000e22000020f000 */
[----:B------:R2:W-:Y:S01]  /*02e0*/  STL [R1+0x24], RZ ;  /* 0x000024ff01007387 */ /* 0x0005e20000100800 */
[----:B------:R-:W-:Y:S01]  /*02f0*/  ULOP3.LUT UR5, UR5, 0x80, URZ, 0xc0, !UPT ;  /* 0x0000008005057892 */ /* 0x000fe2000f8ec03f */
[----:B------:R-:W-:-:S02]  /*0300*/  CS2R R56, SRZ ;  /* 0x0000000000387805 */ /* 0x000fc4000001ff00 */
[----:B------:R-:W-:Y:S01]  /*0310*/  IABS R9, R6 ;  /* 0x0000000600097213 */ /* 0x000fe20000000000 */
[----:B------:R2:W-:Y:S01]  /*0320*/  STL [R1+0x28], RZ ;  /* 0x000028ff01007387 */ /* 0x0005e20000100800 */
[----:B-1----:R-:W-:Y:S01]  /*0330*/  VIADD R190, R190, 0x1f ;  /* 0x0000001fbebe7836 */ /* 0x002fe20000000000 */
[----:B------:R-:W-:Y:S01]  /*0340*/  CS2R R58, SRZ ;  /* 0x00000000003a7805 */ /* 0x000fe2000001ff00 */
[----:B------:R-:W1:Y:S01]  /*0350*/  I2F.RP R0, R9 ;  /* 0x0000000900007306 */ /* 0x000e620000209400 */
[----:B------:R2:W-:Y:S01]  /*0360*/  STL [R1+0x2c], RZ ;  /* 0x00002cff01007387 */ /* 0x0005e20000100800 */
[----:B------:R-:W-:Y:S02]  /*0370*/  CS2R R60, SRZ ;  /* 0x00000000003c7805 */ /* 0x000fe4000001ff00 */
[----:B------:R-:W-:Y:S02]  /*0380*/  CS2R R62, SRZ ;  /* 0x00000000003e7805 */ /* 0x000fe4000001ff00 */
[----:B------:R-:W-:Y:S01]  /*0390*/  CS2R R64, SRZ ;  /* 0x0000000000407805 */ /* 0x000fe2000001ff00 */
[----:B------:R2:W-:Y:S01]  /*03a0*/  STL [R1+0x30], RZ ;  /* 0x000030ff01007387 */ /* 0x0005e20000100800 */
[----:B------:R-:W-:-:S02]  /*03b0*/  CS2R R66, SRZ ;  /* 0x0000000000427805 */ /* 0x000fc4000001ff00 */
[----:B0-----:R-:W-:Y:S02]  /*03c0*/  IABS R13, R7 ;  /* 0x00000007000d7213 */ /* 0x001fe40000000000 */
[----:B------:R-:W-:Y:S01]  /*03d0*/  CS2R R68, SRZ ;  /* 0x0000000000447805 */ /* 0x000fe2000001ff00 */
[----:B------:R2:W-:Y:S01]  /*03e0*/  STL [R1+0x34], RZ ;  /* 0x000034ff01007387 */ /* 0x0005e20000100800 */
[----:B------:R-:W-:Y:S02]  /*03f0*/  CS2R R70, SRZ ;  /* 0x0000000000467805 */ /* 0x000fe4000001ff00 */
[----:B------:R-:W-:Y:S02]  /*0400*/  CS2R R72, SRZ ;  /* 0x0000000000487805 */ /* 0x000fe4000001ff00 */
[----:B------:R-:W-:Y:S01]  /*0410*/  CS2R R74, SRZ ;  /* 0x00000000004a7805 */ /* 0x000fe2000001ff00 */
[----:B------:R2:W-:Y:S01]  /*0420*/  STL [R1+0x38], RZ ;  /* 0x000038ff01007387 */ /* 0x0005e20000100800 */
[----:B------:R-:W-:Y:S01]  /*0430*/  CS2R R76, SRZ ;  /* 0x00000000004c7805 */ /* 0x000fe2000001ff00 */
[----:B-1----:R-:W0:Y:S01]  /*0440*/  MUFU.RCP R0, R0 ;  /* 0x0000000000007308 */ /* 0x002e220000001000 */
[----:B------:R-:W-:Y:S01]  /*0450*/  CS2R R78, SRZ ;  /* 0x00000000004e7805 */ /* 0x000fe2000001ff00 */
[----:B------:R2:W-:Y:S01]  /*0460*/  STL [R1+0x3c], RZ ;  /* 0x00003cff01007387 */ /* 0x0005e20000100800 */
[----:B------:R-:W-:-:S02]  /*0470*/  CS2R R80, SRZ ;  /* 0x0000000000507805 */ /* 0x000fc4000001ff00 */
[----:B------:R-:W-:Y:S02]  /*0480*/  CS2R R82, SRZ ;  /* 0x0000000000527805 */ /* 0x000fe4000001ff00 */
[----:B------:R-:W-:Y:S01]  /*0490*/  CS2R R84, SRZ ;  /* 0x0000000000547805 */ /* 0x000fe2000001ff00 */
[----:B------:R2:W-:Y:S01]  /*04a0*/  STL [R1+0x40], RZ ;  /* 0x000040ff01007387 */ /* 0x0005e20000100800 */
[----:B------:R-:W-:Y:S02]  /*04b0*/  CS2R R86, SRZ ;  /* 0x0000000000567805 */ /* 0x000fe4000001ff00 */
[----:B------:R-:W-:Y:S02]  /*04c0*/  CS2R R88, SRZ ;  /* 0x0000000000587805 */ /* 0x000fe4000001ff00 */
[----:B------:R-:W-:Y:S01]  /*04d0*/  CS2R R90, SRZ ;  /* 0x00000000005a7805 */ /* 0x000fe2000001ff00 */
[----:B------:R2:W-:Y:S01]  /*04e0*/  STL [R1+0x44], RZ ;  /* 0x000044ff01007387 */ /* 0x0005e20000100800 */
[----:B------:R-:W-:-:S02]  /*04f0*/  CS2R R92, SRZ ;  /* 0x00000000005c7805 */ /* 0x000fc4000001ff00 */
[----:B------:R-:W-:Y:S02]  /*0500*/  CS2R R94, SRZ ;  /* 0x00000000005e7805 */ /* 0x000fe4000001ff00 */
[----:B------:R-:W-:Y:S01]  /*0510*/  CS2R R96, SRZ ;  /* 0x0000000000607805 */ /* 0x000fe2000001ff00 */
[----:B------:R2:W-:Y:S01]  /*0520*/  STL [R1+0x48], RZ ;  /* 0x000048ff01007387 */ /* 0x0005e20000100800 */
[----:B------:R-:W-:Y:S02]  /*0530*/  CS2R R98, SRZ ;  /* 0x0000000000627805 */ /* 0x000fe4000001ff00 */
[----:B------:R-:W-:Y:S01]  /*0540*/  CS2R R100, SRZ ;  /* 0x0000000000647805 */ /* 0x000fe2000001ff00 */
[----:B0-----:R-:W-:Y:S01]  /*0550*/  VIADD R4, R0, 0xffffffe ;  /* 0x0ffffffe00047836 */ /* 0x001fe20000000000 */
[----:B------:R-:W-:Y:S01]  /*0560*/  IABS R0, R6 ;  /* 0x0000000600007213 */ /* 0x000fe20000000000 */
[----:B------:R2:W-:Y:S01]  /*0570*/  STL [R1+0x4c], RZ ;  /* 0x00004cff01007387 */ /* 0x0005e20000100800 */
[----:B------:R-:W-:Y:S01]  /*0580*/  CS2R R102, SRZ ;  /* 0x0000000000667805 */ /* 0x000fe2000001ff00 */
[----:B------:R0:W1:Y:S01]  /*0590*/  F2I.FTZ.U32.TRUNC.NTZ R5, R4 ;  /* 0x0000000400057305 */ /* 0x000062000021f000 */
[----:B------:R-:W-:Y:S01]  /*05a0*/  CS2R R104, SRZ ;  /* 0x0000000000687805 */ /* 0x000fe2000001ff00 */
[----:B------:R-:W-:Y:S01]  /*05b0*/  IMAD.MOV R0, RZ, RZ, -R0 ;  /* 0x000000ffff007224 */ /* 0x000fe200078e0a00 */
[----:B------:R2:W-:Y:S01]  /*05c0*/  STL [R1+0x50], RZ ;  /* 0x000050ff01007387 */ /* 0x0005e20000100800 */
[----:B------:R-:W-:-:S02]  /*05d0*/  CS2R R106, SRZ ;  /* 0x00000000006a7805 */ /* 0x000fc4000001ff00 */
[----:B------:R-:W-:Y:S02]  /*05e0*/  CS2R R108, SRZ ;  /* 0x00000000006c7805 */ /* 0x000fe4000001ff00 */
[----:B------:R-:W-:Y:S01]  /*05f0*/  CS2R R110, SRZ ;  /* 0x00000000006e7805 */ /* 0x000fe2000001ff00 */
[----:B------:R2:W-:Y:S01]  /*0600*/  STL [R1+0x54], RZ ;  /* 0x000054ff01007387 */ /* 0x0005e20000100800 */
[----:B------:R-:W-:Y:S01]  /*0610*/  CS2R R112, SRZ ;  /* 0x0000000000707805 */ /* 0x000fe2000001ff00 */
[----:B0-----:R-:W-:Y:S01]  /*0620*/  IMAD.MOV.U32 R4, RZ, RZ, RZ ;  /* 0x000000ffff047224 */ /* 0x001fe200078e00ff */
[----:B------:R-:W-:Y:S01]  /*0630*/  CS2R R114, SRZ ;  /* 0x0000000000727805 */ /* 0x000fe2000001ff00 */
[----:B------:R2:W-:Y:S01]  /*0640*/  STL [R1+0x58], RZ ;  /* 0x000058ff01007387 */ /* 0x0005e20000100800 */
[----:B------:R-:W-:Y:S02]  /*0650*/  CS2R R116, SRZ ;  /* 0x0000000000747805 */ /* 0x000fe4000001ff00 */
[----:B------:R-:W-:-:S02]  /*0660*/  CS2R R118, SRZ ;  /* 0x0000000000767805 */ /* 0x000fc4000001ff00 */
[----:B------:R-:W-:Y:S01]  /*0670*/  CS2R R120, SRZ ;  /* 0x0000000000787805 */ /* 0x000fe2000001ff00 */
[--C-:B-1----:R-:W-:Y:S01]  /*0680*/  IMAD.MOV R8, RZ, RZ, -R5.reuse ;  /* 0x000000ffff087224 */ /* 0x102fe200078e0a05 */
[----:B------:R2:W-:Y:S01]  /*0690*/  STL [R1+0x5c], RZ ;  /* 0x00005cff01007387 */ /* 0x0005e20000100800 */
[----:B------:R-:W-:Y:S02]  /*06a0*/  CS2R R122, SRZ ;  /* 0x00000000007a7805 */ /* 0x000fe4000001ff00 */
[----:B------:R-:W-:Y:S01]  /*06b0*/  CS2R R124, SRZ ;  /* 0x00000000007c7805 */ /* 0x000fe2000001ff00 */
[----:B------:R-:W-:Y:S01]  /*06c0*/  IMAD R11, R8, R9, RZ ;  /* 0x00000009080b7224 */ /* 0x000fe200078e02ff */
[----:B------:R2:W-:Y:S01]  /*06d0*/  STL [R1+0x60], RZ ;  /* 0x000060ff01007387 */ /* 0x0005e20000100800 */
[----:B------:R-:W-:Y:S02]  /*06e0*/  CS2R R126, SRZ ;  /* 0x00000000007e7805 */ /* 0x000fe4000001ff00 */
[----:B------:R-:W-:Y:S01]  /*06f0*/  CS2R R128, SRZ ;  /* 0x0000000000807805 */ /* 0x000fe2000001ff00 */
[----:B------:R-:W-:Y:S01]  /*0700*/  IMAD.HI.U32 R4, R5, R11, R4 ;  /* 0x0000000b05047227 */ /* 0x000fe200078e0004 */
[----:B------:R2:W-:Y:S01]  /*0710*/  STL [R1+0x64], RZ ;  /* 0x000064ff01007387 */ /* 0x0005e20000100800 */
[----:B------:R-:W-:-:S02]  /*0720*/  CS2R R130, SRZ ;  /* 0x0000000000827805 */ /* 0x000fc4000001ff00 */
[----:B------:R-:W-:Y:S02]  /*0730*/  CS2R R132, SRZ ;  /* 0x0000000000847805 */ /* 0x000fe4000001ff00 */
[----:B------:R-:W-:Y:S01]  /*0740*/  CS2R R134, SRZ ;  /* 0x0000000000867805 */ /* 0x000fe2000001ff00 */
[----:B------:R2:W-:Y:S01]  /*0750*/  STL [R1+0x68], RZ ;  /* 0x000068ff01007387 */ /* 0x0005e20000100800 */
[----:B------:R-:W-:Y:S01]  /*0760*/  IMAD.HI.U32 R4, R4, R13, RZ ;  /* 0x0000000d04047227 */ /* 0x000fe200078e00ff */
[----:B------:R-:W-:Y:S02]  /*0770*/  CS2R R136, SRZ ;  /* 0x0000000000887805 */ /* 0x000fe4000001ff00 */
[----:B------:R-:W-:Y:S01]  /*0780*/  CS2R R138, SRZ ;  /* 0x00000000008a7805 */ /* 0x000fe2000001ff00 */
[----:B------:R2:W-:Y:S01]  /*0790*/  STL [R1+0x6c], RZ ;  /* 0x00006cff01007387 */ /* 0x0005e20000100800 */
[----:B------:R-:W-:Y:S01]  /*07a0*/  IMAD R0, R4, R0, R13 ;  /* 0x0000000004007224 */ /* 0x000fe200078e020d */
[----:B------:R-:W-:-:S02]  /*07b0*/  CS2R R140, SRZ ;  /* 0x00000000008c7805 */ /* 0x000fc4000001ff00 */
[----:B------:R-:W-:Y:S01]  /*07c0*/  CS2R R142, SRZ ;  /* 0x00000000008e7805 */ /* 0x000fe2000001ff00 */
[----:B------:R2:W-:Y:S01]  /*07d0*/  STL [R1+0x70], RZ ;  /* 0x000070ff01007387 */ /* 0x0005e20000100800 */
[----:B------:R-:W-:Y:S02]  /*07e0*/  CS2R R144, SRZ ;  /* 0x0000000000907805 */ /* 0x000fe4000001ff00 */
[----:B------:R-:W-:Y:S02]  /*07f0*/  ISETP.GT.U32.AND P1, PT, R9, R0, PT ;  /* 0x000000000900720c */ /* 0x000fe40003f24070 */
[----:B------:R-:W-:Y:S01]  /*0800*/  CS2R R146, SRZ ;  /* 0x0000000000927805 */ /* 0x000fe2000001ff00 */
[----:B------:R2:W-:Y:S01]  /*0810*/  STL [R1+0x74], RZ ;  /* 0x000074ff01007387 */ /* 0x0005e20000100800 */
[----:B------:R-:W-:Y:S02]  /*0820*/  CS2R R148, SRZ ;  /* 0x0000000000947805 */ /* 0x000fe4000001ff00 */
[----:B------:R-:W-:Y:S01]  /*0830*/  CS2R R150, SRZ ;  /* 0x0000000000967805 */ /* 0x000fe2000001ff00 */
[----:B------:R2:W-:Y:S04]  /*0840*/  STL [R1+0x78], RZ ;  /* 0x000078ff01007387 */ /* 0x0005e80000100800 */
[----:B------:R2:W-:Y:S02]  /*0850*/  STL [R1+0x7c], RZ ;  /* 0x00007cff01007387 */ /* 0x0005e40000100800 */
[----:B------:R-:W-:-:S02]  /*0860*/  @!P1 IMAD.IADD R0, R0, 0x1, -R9 ;  /* 0x0000000100009824 */ /* 0x000fc400078e0a09 */
[----:B------:R2:W-:Y:S01]  /*0870*/  STL [R1+0x80], RZ ;  /* 0x000080ff01007387 */ /* 0x0005e20000100800 */
[----:B------:R-:W-:Y:S01]  /*0880*/  @!P1 VIADD R4, R4, 0x1 ;  /* 0x0000000104049836 */ /* 0x000fe20000000000 */
[----:B------:R-:W-:Y:S02]  /*0890*/  ISETP.NE.AND P1, PT, R6, RZ, PT ;  /* 0x000000ff0600720c */ /* 0x000fe40003f25270 */
[----:B------:R-:W-:Y:S01]  /*08a0*/  ISETP.GE.U32.AND P0, PT, R0, R9, PT ;  /* 0x000000090000720c */ /* 0x000fe20003f06070 */
[----:B------:R2:W-:Y:S01]  /*08b0*/  STL [R1+0x84], RZ ;  /* 0x000084ff01007387 */ /* 0x0005e20000100800 */
[----:B------:R-:W-:-:S03]  /*08c0*/  LOP3.LUT R0, R7, R6, RZ, 0x3c, !PT ;  /* 0x0000000607007212 */ /* 0x000fc600078e3cff */
[----:B------:R2:W-:Y:S01]  /*08d0*/  STL [R1+0x88], RZ ;  /* 0x000088ff01007387 */ /* 0x0005e20000100800 */
[----:B------:R-:W-:Y:S01]  /*08e0*/  ISETP.GE.AND P2, PT, R0, RZ, PT ;  /* 0x000000ff0000720c */ /* 0x000fe20003f46270 */
[----:B------:R-:W-:Y:S02]  /*08f0*/  VIADD R0, R2, 0xff ;  /* 0x000000ff02007836 */ /* 0x000fe40000000000 */
[----:B------:R2:W-:Y:S03]  /*0900*/  STL [R1+0x8c], RZ ;  /* 0x00008cff01007387 */ /* 0x0005e60000100800 */
[----:B------:R-:W-:Y:S01]  /*0910*/  SHF.R.S32.HI R5, RZ, 0x1f, R0 ;  /* 0x0000001fff057819 */ /* 0x000fe20000011400 */
[----:B------:R-:W-:Y:S01]  /*0920*/  @P0 VIADD R4, R4, 0x1 ;  /* 0x0000000104040836 */ /* 0x000fe20000000000 */
[----:B------:R2:W-:Y:S02]  /*0930*/  STL [R1+0x90], RZ ;  /* 0x000090ff01007387 */ /* 0x0005e40000100800 */
[----:B------:R-:W-:-:S02]  /*0940*/  LEA.HI R5, R5, R0, RZ, 0x8 ;  /* 0x0000000005057211 */ /* 0x000fc400078f40ff */
[----:B------:R2:W-:Y:S01]  /*0950*/  STL [R1+0x94], RZ ;  /* 0x000094ff01007387 */ /* 0x0005e20000100800 */
[----:B------:R-:W-:Y:S01]  /*0960*/  @!P2 IMAD.MOV R4, RZ, RZ, -R4 ;  /* 0x000000ffff04a224 */ /* 0x000fe200078e0a04 */
[----:B------:R-:W-:Y:S02]  /*0970*/  @!P1 LOP3.LUT R4, RZ, R6, RZ, 0x33, !PT ;  /* 0x00000006ff049212 */ /* 0x000fe400078e33ff */
[----:B------:R2:W-:Y:S03]  /*0980*/  STL [R1+0x98], RZ ;  /* 0x000098ff01007387 */ /* 0x0005e60000100800 */
[----:B------:R-:W-:Y:S01]  /*0990*/  IMAD.SHL.U32 R8, R4, 0x8, RZ ;  /* 0x0000000804087824 */ /* 0x000fe200078e00ff */
[----:B------:R2:W-:Y:S01]  /*09a0*/  STL [R1+0x9c], RZ ;  /* 0x00009cff01007387 */ /* 0x0005e20000100800 */
[----:B------:R-:W-:-:S03]  /*09b0*/  IMAD.MOV R4, RZ, RZ, -R4 ;  /* 0x000000ffff047224 */ /* 0x000fc600078e0a04 */
[----:B------:R-:W-:Y:S01]  /*09c0*/  LEA.HI.SX32 R5, R5, -R8, 0x18 ;  /* 0x8000000805057211 */ /* 0x000fe200078fc2ff */
[----:B------:R-:W-:Y:S01]  /*09d0*/  IMAD R6, R6, R4, R7 ;  /* 0x0000000406067224 */ /* 0x000fe200078e0207 */
[----:B------:R2:W-:Y:S02]  /*09e0*/  STL [R1+0xa0], RZ ;  /* 0x0000a0ff01007387 */ /* 0x0005e40000100800 */
[----:B------:R-:W-:Y:S02]  /*09f0*/  VIMNMX R13, R5, 0x8, PT ;  /* 0x00000008050d7848 */ /* 0x000fe40003fe0100 */
[----:B------:R-:W-:Y:S01]  /*0a00*/  IABS R11, R6 ;  /* 0x00000006000b7213 */ /* 0x000fe20000000000 */
[----:B------:R2:W-:Y:S01]  /*0a10*/  STL [R1+0xa4], RZ ;  /* 0x0000a4ff01007387 */ /* 0x0005e20000100800 */
[----:B------:R-:W-:-:S03]  /*0a20*/  IABS R9, R13 ;  /* 0x0000000d00097213 */ /* 0x000fc60000000000 */
[----:B------:R2:W-:Y:S01]  /*0a30*/  STL [R1+0xa8], RZ ;  /* 0x0000a8ff01007387 */ /* 0x0005e20000100800 */
[----:B------:R-:W0:Y:S03]  /*0a40*/  I2F.RP R0, R9 ;  /* 0x0000000900007306 */ /* 0x000e260000209400 */
[----:B------:R2:W-:Y:S04]  /*0a50*/  STL [R1+0xac], RZ ;  /* 0x0000acff01007387 */ /* 0x0005e80000100800 */
[----:B------:R2:W-:Y:S04]  /*0a60*/  STL [R1+0xb0], RZ ;  /* 0x0000b0ff01007387 */ /* 0x0005e80000100800 */
[----:B------:R2:W-:Y:S01]  /*0a70*/  STL [R1+0xb4], RZ ;  /* 0x0000b4ff01007387 */ /* 0x0005e20000100800 */
[----:B0-----:R-:W0:Y:S03]  /*0a80*/  MUFU.RCP R0, R0 ;  /* 0x0000000000007308 */ /* 0x001e260000001000 */
[----:B------:R2:W-:Y:S04]  /*0a90*/  STL [R1+0xb8], RZ ;  /* 0x0000b8ff01007387 */ /* 0x0005e80000100800 */
[----:B------:R2:W-:Y:S04]  /*0aa0*/  STL [R1+0xbc], RZ ;  /* 0x0000bcff01007387 */ /* 0x0005e80000100800 */
[----:B------:R2:W-:Y:S04]  /*0ab0*/  STL [R1+0xc0], RZ ;  /* 0x0000c0ff01007387 */ /* 0x0005e80000100800 */
[----:B------:R2:W-:Y:S01]  /*0ac0*/  STL [R1+0xc4], RZ ;  /* 0x0000c4ff01007387 */ /* 0x0005e20000100800 */
[----:B0-----:R-:W-:-:S03]  /*0ad0*/  VIADD R5, R0, 0xffffffe ;  /* 0x0ffffffe00057836 */ /* 0x001fc60000000000 */
[----:B------:R2:W-:Y:S04]  /*0ae0*/  STL [R1+0xc8], RZ ;  /* 0x0000c8ff01007387 */ /* 0x0005e80000100800 */
[----:B------:R2:W-:Y:S01]  /*0af0*/  STL [R1+0xcc], RZ ;  /* 0x0000ccff01007387 */ /* 0x0005e20000100800 */
[----:B------:R-:W0:Y:S03]  /*0b00*/  F2I.FTZ.U32.TRUNC.NTZ R5, R5 ;  /* 0x0000000500057305 */ /* 0x000e26000021f000 */
[----:B------:R2:W-:Y:S04]  /*0b10*/  STL [R1+0xd0], RZ ;  /* 0x0000d0ff01007387 */ /* 0x0005e80000100800 */
[----:B------:R2:W-:Y:S04]  /*0b20*/  STL [R1+0xd4], RZ ;  /* 0x0000d4ff01007387 */ /* 0x0005e80000100800 */
[----:B------:R2:W-:Y:S01]  /*0b30*/  STL [R1+0xd8], RZ ;  /* 0x0000d8ff01007387 */ /* 0x0005e20000100800 */
[----:B0-----:R-:W-:-:S03]  /*0b40*/  IMAD.MOV R10, RZ, RZ, -R5 ;  /* 0x000000ffff0a7224 */ /* 0x001fc600078e0a05 */
[----:B------:R2:W-:Y:S01]  /*0b50*/  STL [R1+0xdc], RZ ;  /* 0x0000dcff01007387 */ /* 0x0005e20000100800 */
[----:B------:R-:W-:Y:S01]  /*0b60*/  IMAD.MOV.U32 R4, RZ, RZ, R10 ;  /* 0x000000ffff047224 */ /* 0x000fe200078e000a */
[----:B------:R-:W-:Y:S02]  /*0b70*/  IABS R10, R13 ;  /* 0x0000000d000a7213 */ /* 0x000fe40000000000 */
[----:B------:R2:W-:Y:S01]  /*0b80*/  STL [R1+0xe0], RZ ;  /* 0x0000e0ff01007387 */ /* 0x0005e20000100800 */
[----:B------:R-:W-:Y:S02]  /*0b90*/  IMAD R7, R4, R9, RZ ;  /* 0x0000000904077224 */ /* 0x000fe400078e02ff */
[----:B------:R-:W-:Y:S01]  /*0ba0*/  IMAD.MOV.U32 R4, RZ, RZ, RZ ;  /* 0x000000ffff047224 */ /* 0x000fe200078e00ff */
[----:B------:R2:W-:Y:S01]  /*0bb0*/  STL [R1+0xe4], RZ ;  /* 0x0000e4ff01007387 */ /* 0x0005e20000100800 */
[----:B------:R-:W-:Y:S02]  /*0bc0*/  IMAD.MOV R0, RZ, RZ, -R10 ;  /* 0x000000ffff007224 */ /* 0x000fe400078e0a0a */
[----:B------:R-:W-:Y:S01]  /*0bd0*/  IMAD.HI.U32 R4, R5, R7, R4 ;  /* 0x0000000705047227 */ /* 0x000fe200078e0004 */
[----:B------:R2:W-:Y:S04]  /*0be0*/  STL [R1+0xe8], RZ ;  /* 0x0000e8ff01007387 */ /* 0x0005e80000100800 */
[----:B------:R2:W-:Y:S01]  /*0bf0*/  STL [R1+0xec], RZ ;  /* 0x0000ecff01007387 */ /* 0x0005e20000100800 */
[----:B------:R-:W-:-:S03]  /*0c00*/  IMAD.HI.U32 R4, R4, R11, RZ ;  /* 0x0000000b04047227 */ /* 0x000fc600078e00ff */
[----:B------:R2:W-:Y:S01]  /*0c10*/  STL [R1+0xf0], RZ ;  /* 0x0000f0ff01007387 */ /* 0x0005e20000100800 */
[----:B------:R-:W-:-:S03]  /*0c20*/  IMAD R0, R4, R0, R11 ;  /* 0x0000000004007224 */ /* 0x000fc600078e020b */
[----:B------:R2:W-:Y:S02]  /*0c30*/  STL [R1+0xf4], RZ ;  /* 0x0000f4ff01007387 */ /* 0x0005e40000100800 */
[----:B------:R-:W-:Y:S02]  /*0c40*/  ISETP.GT.U32.AND P1, PT, R9, R0, PT ;  /* 0x000000000900720c */ /* 0x000fe40003f24070 */
[----:B------:R2:W-:Y:S04]  /*0c50*/  STL [R1+0xf8], RZ ;  /* 0x0000f8ff01007387 */ /* 0x0005e80000100800 */
[----:B------:R2:W-:Y:S04]  /*0c60*/  STL [R1+0xfc], RZ ;  /* 0x0000fcff01007387 */ /* 0x0005e80000100800 */
[----:B------:R2:W-:Y:S03]  /*0c70*/  STL [R1+0x100], RZ ;  /* 0x000100ff01007387 */ /* 0x0005e60000100800 */
[----:B------:R-:W-:Y:S01]  /*0c80*/  @!P1 IMAD.IADD R0, R0, 0x1, -R9 ;  /* 0x0000000100009824 */ /* 0x000fe200078e0a09 */
[----:B------:R2:W-:Y:S01]  /*0c90*/  STL [R1+0x104], RZ ;  /* 0x000104ff01007387 */ /* 0x0005e20000100800 */
[----:B------:R-:W-:Y:S01]  /*0ca0*/  @!P1 VIADD R4, R4, 0x1 ;  /* 0x0000000104049836 */ /* 0x000fe20000000000 */
[----:B------:R-:W-:-:S02]  /*0cb0*/  ISETP.NE.AND P1, PT, R13, RZ, PT ;  /* 0x000000ff0d00720c */ /* 0x000fc40003f25270 */
[----:B------:R2:W-:Y:S01]  /*0cc0*/  STL [R1+0x108], RZ ;  /* 0x000108ff01007387 */ /* 0x0005e20000100800 */
[----:B------:R-:W-:Y:S02]  /*0cd0*/  ISETP.GE.U32.AND P0, PT, R0, R9, PT ;  /* 0x000000090000720c */ /* 0x000fe40003f06070 */
[-C--:B------:R-:W-:Y:S01]  /*0ce0*/  LOP3.LUT R0, R6, R13.reuse, RZ, 0x3c, !PT ;  /* 0x0000000d06007212 */ /* 0x080fe200078e3cff */
[----:B------:R2:W-:Y:S03]  /*0cf0*/  STL [R1+0x10c], RZ ;  /* 0x00010cff01007387 */ /* 0x0005e60000100800 */
[----:B------:R-:W-:Y:S01]  /*0d00*/  ISETP.GE.AND P2, PT, R0, RZ, PT ;  /* 0x000000ff0000720c */ /* 0x000fe20003f46270 */
[----:B------:R2:W-:Y:S04]  /*0d10*/  STL [R1+0x110], RZ ;  /* 0x000110ff01007387 */ /* 0x0005e80000100800 */
[----:B------:R2:W-:Y:S02]  /*0d20*/  STL [R1+0x114], RZ ;  /* 0x000114ff01007387 */ /* 0x0005e40000100800 */
[----:B------:R-:W-:Y:S01]  /*0d30*/  @P0 VIADD R4, R4, 0x1 ;  /* 0x0000000104040836 */ /* 0x000fe20000000000 */
[----:B------:R-:W-:Y:S01]  /*0d40*/  ISETP.GE.AND P0, PT, R190, 0x20, PT ;  /* 0x00000020be00780c */ /* 0x000fe20003f06270 */
[----:B------:R2:W-:Y:S04]  /*0d50*/  STL [R1+0x118], RZ ;  /* 0x000118ff01007387 */ /* 0x0005e80000100800 */
[----:B------:R2:W-:Y:S01]  /*0d60*/  STL [R1+0x11c], RZ ;  /* 0x00011cff01007387 */ /* 0x0005e20000100800 */
[----:B------:R-:W-:Y:S01]  /*0d70*/  @!P2 IMAD.MOV R4, RZ, RZ, -R4 ;  /* 0x000000ffff04a224 */ /* 0x000fe200078e0a04 */
[----:B------:R-:W-:-:S02]  /*0d80*/  @!P1 LOP3.LUT R4, RZ, R13, RZ, 0x33, !PT ;  /* 0x0000000dff049212 */ /* 0x000fc400078e33ff */
[----:B------:R2:W-:Y:S03]  /*0d90*/  STL [R1+0x120], RZ ;  /* 0x000120ff01007387 */ /* 0x0005e60000100800 */
[----:B------:R-:W-:Y:S01]  /*0da0*/  IMAD.MOV R0, RZ, RZ, -R4 ;  /* 0x000000ffff007224 */ /* 0x000fe200078e0a04 */
[----:B------:R2:W-:Y:S01]  /*0db0*/  STL [R1+0x124], RZ ;  /* 0x000124ff01007387 */ /* 0x0005e20000100800 */
[----:B------:R-:W-:Y:S02]  /*0dc0*/  IMAD.SHL.U32 R4, R4, 0x100, RZ ;  /* 0x0000010004047824 */ /* 0x000fe400078e00ff */
[----:B------:R-:W-:Y:S01]  /*0dd0*/  IMAD R0, R13, R0, R6 ;  /* 0x000000000d007224 */ /* 0x000fe200078e0206 */
[----:B------:R2:W-:Y:S03]  /*0de0*/  STL [R1+0x128], RZ ;  /* 0x000128ff01007387 */ /* 0x0005e60000100800 */
[----:B------:R-:W-:Y:S01]  /*0df0*/  IMAD.IADD R0, R8, 0x1, R0 ;  /* 0x0000000108007824 */ /* 0x000fe200078e0200 */
[----:B------:R2:W-:Y:S04]  /*0e00*/  STL [R1+0x12c], RZ ;  /* 0x00012cff01007387 */ /* 0x0005e80000100800 */
[----:B------:R2:W-:Y:S01]  /*0e10*/  STL [R1+0x130], RZ ;  /* 0x000130ff01007387 */ /* 0x0005e20000100800 */
[----:B------:R-:W-:-:S03]  /*0e20*/  R2UR UR4, R0 ;  /* 0x00000000000472ca */ /* 0x000fc600000e0000 */
[----:B------:R2:W-:Y:S04]  /*0e30*/  STL [R1+0x134], RZ ;  /* 0x000134ff01007387 */ /* 0x0005e80000100800 */
[----:B------:R2:W-:Y:S04]  /*0e40*/  STL [R1+0x138], RZ ;  /* 0x000138ff01007387 */ /* 0x0005e80000100800 */
[----:B------:R2:W-:Y:S02]  /*0e50*/  STL [R1+0x13c], RZ ;  /* 0x00013cff01007387 */ /* 0x0005e40000100800 */
[----:B------:R-:W-:-:S02]  /*0e60*/  ULEA UR4, UR4, UR5, 0x8 ;  /* 0x0000000504047291 */ /* 0x000fc4000f8e403f */
[----:B------:R2:W-:Y:S04]  /*0e70*/  STL [R1+0x140], RZ ;  /* 0x000140ff01007387 */ /* 0x0005e80000100800 */
[----:B------:R2:W-:Y:S01]  /*0e80*/  STL [R1+0x144], RZ ;  /* 0x000144ff01007387 */ /* 0x0005e20000100800 */
[----:B------:R-:W-:-:S03]  /*0e90*/  VIADD R18, R153, UR4 ;  /* 0x0000000499127c36 */ /* 0x000fc60008000000 */
[----:B------:R2:W-:Y:S04]  /*0ea0*/  STL [R1+0x148], RZ ;  /* 0x000148ff01007387 */ /* 0x0005e80000100800 */
        /* <DEDUP_REMOVED lines=45> */
[----:B------:R2:W-:Y:S01]  /*1180*/  STL [R1+0x308], R18 ;  /* 0x0003081201007387 */ /* 0x0005e20000100800 */
[----:B------:R-:W-:Y:S05]  /*1190*/  @!P0 BRA `(.L_x_0) ;  /* 0x000000a000fc8947 */ /* 0x000fea0003800000 */
[----:B------:R-:W-:Y:S01]  /*11a0*/  IABS R16, R2 ;  /* 0x0000000200107213 */ /* 0x000fe20000000000 */
[----:B------:R-:W-:Y:S01]  /*11b0*/  ULDC UR4, c[0x0][0x240] ;  /* 0x0000900000047ab9 */ /* 0x000fe20000000800 */
[----:B------:R-:W-:Y:S01]  /*11c0*/  IABS R5, R3 ;  /* 0x0000000300057213 */ /* 0x000fe20000000000 */
[----:B------:R-:W-:Y:S01]  /*11d0*/  ULDC.64 UR10, c[0x0][0x218] ;  /* 0x00008600000a7ab9 */ /* 0x000fe20000000a00 */
[----:B------:R-:W0:Y:S01]  /*11e0*/  I2F.RP R10, R16 ;  /* 0x00000010000a7306 */ /* 0x000e220000209400 */
[----:B------:R-:W-:Y:S01]  /*11f0*/  ISETP.NE.AND P4, PT, R2, RZ, PT ;  /* 0x000000ff0200720c */ /* 0x000fe20003f85270 */
[----:B------:R-:W-:Y:S01]  /*1200*/  ULDC UR7, c[0x0][0x234] ;  /* 0x00008d0000077ab9 */ /* 0x000fe20000000800 */
[----:B------:R-:W-:Y:S01]  /*1210*/  ULDC UR5, c[0x0][0x23c] ;  /* 0x00008f0000057ab9 */ /* 0x000fe20000000800 */
[----:B------:R-:W-:Y:S01]  /*1220*/  ULDC.64 UR8, c[0x0][0x210] ;  /* 0x0000840000087ab9 */ /* 0x000fe20000000a00 */
[----:B------:R-:W-:Y:S01]  /*1230*/  USHF.L.U32 UR14, UR5, 0x5, URZ ;  /* 0x00000005050e7899 */ /* 0x000fe2000800063f */
[----:B------:R-:W-:Y:S01]  /*1240*/  LOP3.LUT R189, R153, 0x10, RZ, 0x3c, !PT ;  /* 0x0000001099bd7812 */ /* 0x000fe200078e3cff */
[----:B------:R-:W-:Y:S01]  /*1250*/  ULDC UR15, c[0x0][0x230] ;  /* 0x00008c00000f7ab9 */ /* 0x000fe20000000800 */
[----:B------:R-:W1:Y:S01]  /*1260*/  I2F.RP R0, R5 ;  /* 0x0000000500007306 */ /* 0x000e620000209400 */
[----:B------:R-:W-:-:S02]  /*1270*/  CS2R R100, SRZ ;  /* 0x0000000000647805 */ /* 0x000fc4000001ff00 */
[----:B------:R-:W-:Y:S02]  /*1280*/  CS2R R102, SRZ ;  /* 0x0000000000667805 */ /* 0x000fe4000001ff00 */
[----:B------:R-:W-:Y:S02]  /*1290*/  CS2R R104, SRZ ;  /* 0x0000000000687805 */ /* 0x000fe4000001ff00 */
[----:B------:R-:W-:Y:S02]  /*12a0*/  CS2R R106, SRZ ;  /* 0x00000000006a7805 */ /* 0x000fe4000001ff00 */
[----:B------:R-:W-:Y:S02]  /*12b0*/  CS2R R108, SRZ ;  /* 0x00000000006c7805 */ /* 0x000fe4000001ff00 */
[----:B------:R-:W-:Y:S02]  /*12c0*/  CS2R R110, SRZ ;  /* 0x00000000006e7805 */ /* 0x000fe4000001ff00 */
[----:B------:R-:W-:Y:S01]  /*12d0*/  CS2R R112, SRZ ;  /* 0x0000000000707805 */ /* 0x000fe2000001ff00 */
[----:B0-----:R-:W0:Y:S01]  /*12e0*/  MUFU.RCP R10, R10 ;  /* 0x0000000a000a7308 */ /* 0x001e220000001000 */
[----:B------:R-:W-:-:S02]  /*12f0*/  CS2R R114, SRZ ;  /* 0x0000000000727805 */ /* 0x000fc4000001ff00 */
[----:B------:R-:W-:Y:S02]  /*1300*/  CS2R R116, SRZ ;  /* 0x0000000000747805 */ /* 0x000fe4000001ff00 */
[----:B------:R-:W-:Y:S02]  /*1310*/  CS2R R118, SRZ ;  /* 0x0000000000767805 */ /* 0x000fe4000001ff00 */
[----:B------:R-:W-:Y:S02]  /*1320*/  CS2R R120, SRZ ;  /* 0x0000000000787805 */ /* 0x000fe4000001ff00 */
[----:B------:R-:W-:Y:S02]  /*1330*/  CS2R R122, SRZ ;  /* 0x00000000007a7805 */ /* 0x000fe4000001ff00 */
[----:B------:R-:W-:Y:S02]  /*1340*/  CS2R R124, SRZ ;  /* 0x00000000007c7805 */ /* 0x000fe4000001ff00 */
[----:B------:R-:W-:Y:S01]  /*1350*/  CS2R R126, SRZ ;  /* 0x00000000007e7805 */ /* 0x000fe2000001ff00 */
[----:B-1----:R-:W1:Y:S01]  /*1360*/  MUFU.RCP R0, R0 ;  /* 0x0000000000007308 */ /* 0x002e620000001000 */
[----:B------:R-:W-:-:S02]  /*1370*/  CS2R R128, SRZ ;  /* 0x0000000000807805 */ /* 0x000fc4000001ff00 */
[----:B------:R-:W-:Y:S02]  /*1380*/  CS2R R130, SRZ ;  /* 0x0000000000827805 */ /* 0x000fe4000001ff00 */
[----:B------:R-:W-:Y:S02]  /*1390*/  CS2R R132, SRZ ;  /* 0x0000000000847805 */ /* 0x000fe4000001ff00 */
[----:B------:R-:W-:Y:S02]  /*13a0*/  CS2R R134, SRZ ;  /* 0x0000000000867805 */ /* 0x000fe4000001ff00 */
[----:B------:R-:W-:Y:S02]  /*13b0*/  CS2R R136, SRZ ;  /* 0x0000000000887805 */ /* 0x000fe4000001ff00 */
[----:B------:R-:W-:Y:S02]  /*13c0*/  CS2R R138, SRZ ;  /* 0x00000000008a7805 */ /* 0x000fe4000001ff00 */
[----:B------:R-:W-:-:S02]  /*13d0*/  CS2R R140, SRZ ;  /* 0x00000000008c7805 */ /* 0x000fc4000001ff00 */
[----:B------:R-:W-:Y:S01]  /*13e0*/  CS2R R142, SRZ ;  /* 0x00000000008e7805 */ /* 0x000fe2000001ff00 */
[----:B0-----:R-:W-:Y:S01]  /*13f0*/  VIADD R6, R10, 0xffffffe ;  /* 0x0ffffffe0a067836 */ /* 0x001fe20000000000 */
[----:B------:R-:W-:Y:S02]  /*1400*/  IABS R10, R18 ;  /* 0x00000012000a7213 */ /* 0x000fe40000000000 */
[----:B------:R-:W-:Y:S02]  /*1410*/  CS2R R144, SRZ ;  /* 0x0000000000907805 */ /* 0x000fe4000001ff00 */
[----:B------:R-:W-:Y:S01]  /*1420*/  CS2R R146, SRZ ;  /* 0x0000000000927805 */ /* 0x000fe2000001ff00 */
[----:B------:R0:W3:Y:S01]  /*1430*/  F2I.FTZ.U32.TRUNC.NTZ R7, R6 ;  /* 0x0000000600077305 */ /* 0x0000e2000021f000 */
[----:B------:R-:W-:Y:S02]  /*1440*/  CS2R R148, SRZ ;  /* 0x0000000000947805 */ /* 0x000fe4000001ff00 */
[----:B------:R-:W-:Y:S01]  /*1450*/  CS2R R150, SRZ ;  /* 0x0000000000967805 */ /* 0x000fe2000001ff00 */
[----:B------:R-:W-:Y:S01]  /*1460*/  UMOV UR19, 0xc0000010 ;  /* 0xc000001000137882 */ /* 0x000fe20000000000 */
[----:B-1----:R-:W-:-:S04]  /*1470*/  VIADD R8, R0, 0xffffffe ;  /* 0x0ffffffe00087836 */ /* 0x002fc80000000000 */
[----:B------:R-:W1:Y:S01]  /*1480*/  F2I.FTZ.U32.TRUNC.NTZ R9, R8 ;  /* 0x0000000800097305 */ /* 0x000e62000021f000 */
[----:B0-----:R-:W-:Y:S02]  /*1490*/  IMAD.MOV.U32 R6, RZ, RZ, RZ ;  /* 0x000000ffff067224 */ /* 0x001fe400078e00ff */
[----:B---3--:R-:W-:-:S04]  /*14a0*/  IMAD.MOV R11, RZ, RZ, -R7 ;  /* 0x000000ffff0b7224 */ /* 0x008fc800078e0a07 */
[----:B------:R-:W-:-:S04]  /*14b0*/  IMAD R11, R11, R16, RZ ;  /* 0x000000100b0b7224 */ /* 0x000fc800078e02ff */
[----:B------:R-:W-:Y:S01]  /*14c0*/  IMAD.HI.U32 R7, R7, R11, R6 ;  /* 0x0000000b07077227 */ /* 0x000fe200078e0006 */
[----:B------:R-:W-:-:S03]  /*14d0*/  SHF.R.U32.HI R6, RZ, 0x5, R154 ;  /* 0x00000005ff067819 */ /* 0x000fc6000001169a */
[----:B------:R-:W-:Y:S02]  /*14e0*/  IMAD.MOV.U32 R11, RZ, RZ, R10 ;  /* 0x000000ffff0b7224 */ /* 0x000fe400078e000a */
[----:B-1----:R-:W-:Y:S02]  /*14f0*/  IMAD.MOV R8, RZ, RZ, -R9 ;  /* 0x000000ffff087224 */ /* 0x002fe400078e0a09 */
[----:B------:R-:W-:Y:S01]  /*1500*/  IMAD.HI.U32 R0, R7, R11, RZ ;  /* 0x0000000b07007227 */ /* 0x000fe200078e00ff */
[----:B------:R-:W-:-:S03]  /*1510*/  SGXT.U32 R7, R6, 0x2 ;  /* 0x000000020607781a */ /* 0x000fc60000000000 */
[----:B------:R-:W-:Y:S01]  /*1520*/  IMAD.MOV R0, RZ, RZ, -R0 ;  /* 0x000000ffff007224 */ /* 0x000fe200078e0a00 */
[----:B------:R-:W-:Y:S01]  /*1530*/  LOP3.LUT R6, R4, R7, RZ, 0xfc, !PT ;  /* 0x0000000704067212 */ /* 0x000fe200078efcff */
[----:B------:R-:W-:Y:S02]  /*1540*/  IMAD R7, R8, R5, RZ ;  /* 0x0000000508077224 */ /* 0x000fe400078e02ff */
[----:B------:R-:W-:Y:S01]  /*1550*/  IMAD R11, R16, R0, R11 ;  /* 0x00000000100b7224 */ /* 0x000fe200078e020b */
[C---:B------:R-:W-:Y:S01]  /*1560*/  LOP3.LUT R13, R6.reuse, 0xf8, RZ, 0xfc, !PT ;  /* 0x000000f8060d7812 */ /* 0x040fe200078efcff */
[----:B------:R-:W-:Y:S01]  /*1570*/  IMAD.MOV.U32 R8, RZ, RZ, RZ ;  /* 0x000000ffff087224 */ /* 0x000fe200078e00ff */
[----:B------:R-:W-:Y:S02]  /*1580*/  LOP3.LUT R15, R6, 0xf4, RZ, 0xfc, !PT ;  /* 0x000000f4060f7812 */ /* 0x000fe400078efcff */
[----:B------:R-:W-:Y:S01]  /*1590*/  IABS R0, R13 ;  /* 0x0000000d00007213 */ /* 0x000fe20000000000 */
[----:B------:R-:W-:Y:S01]  /*15a0*/  IMAD.HI.U32 R9, R9, R7, R8 ;  /* 0x0000000709097227 */ /* 0x000fe200078e0008 */
[----:B------:R-:W-:-:S02]  /*15b0*/  ISETP.GT.U32.AND P0, PT, R16, R11, PT ;  /* 0x0000000b1000720c */ /* 0x000fc40003f04070 */
[----:B------:R-:W-:Y:S01]  /*15c0*/  IABS R12, R15 ;  /* 0x0000000f000c7213 */ /* 0x000fe20000000000 */
[----:B------:R-:W-:Y:S01]  /*15d0*/  IMAD.MOV.U32 R8, RZ, RZ, R0 ;  /* 0x000000ffff087224 */ /* 0x000fe200078e0000 */
[C---:B------:R-:W-:Y:S02]  /*15e0*/  LOP3.LUT R17, R6.reuse, 0xf0, RZ, 0xfc, !PT ;  /* 0x000000f006117812 */ /* 0x040fe400078efcff */
[----:B------:R-:W-:Y:S01]  /*15f0*/  ISETP.GE.AND P1, PT, R13, RZ, PT ;  /* 0x000000ff0d00720c */ /* 0x000fe20003f26270 */
[----:B------:R-:W-:Y:S01]  /*1600*/  IMAD.HI.U32 R0, R9, R8, RZ ;  /* 0x0000000809007227 */ /* 0x000fe200078e00ff */
[----:B------:R-:W-:Y:S02]  /*1610*/  IABS R14, R17 ;  /* 0x00000011000e7213 */ /* 0x000fe40000000000 */
[C---:B------:R-:W-:Y:S01]  /*1620*/  LOP3.LUT R13, R6.reuse, 0xec, RZ, 0xfc, !PT ;  /* 0x000000ec060d7812 */ /* 0x040fe200078efcff */
[----:B------:R-:W-:Y:S01]  /*1630*/  IMAD.MOV R10, RZ, RZ, -R0 ;  /* 0x000000ffff0a7224 */ /* 0x000fe200078e0a00 */
[----:B------:R-:W-:Y:S01]  /*1640*/  ISETP.GE.AND P2, PT, R15, RZ, PT ;  /* 0x000000ff0f00720c */ /* 0x000fe20003f46270 */
[----:B------:R-:W-:Y:S01]  /*1650*/  IMAD.HI.U32 R0, R9, R12, RZ ;  /* 0x0000000c09007227 */ /* 0x000fe200078e00ff */
[----:B------:R-:W-:-:S02]  /*1660*/  LOP3.LUT R15, R6, 0xe8, RZ, 0xfc, !PT ;  /* 0x000000e8060f7812 */ /* 0x000fc400078efcff */
[----:B------:R-:W-:Y:S01]  /*1670*/  SHF.R.S32.HI R7, RZ, 0x1f, R190 ;  /* 0x0000001fff077819 */ /* 0x000fe200000114be */
[----:B------:R-:W-:Y:S01]  /*1680*/  IMAD R8, R5, R10, R8 ;  /* 0x0000000a05087224 */ /* 0x000fe200078e0208 */
[----:B------:R-:W-:Y:S01]  /*1690*/  LOP3.LUT R19, R6, 0xd0, RZ, 0xfc, !PT ;  /* 0x000000d006137812 */ /* 0x000fe200078efcff */
[----:B------:R-:W-:Y:S01]  /*16a0*/  IMAD.MOV R0, RZ, RZ, -R0 ;  /* 0x000000ffff007224 */ /* 0x000fe200078e0a00 */
[----:B------:R-:W-:Y:S01]  /*16b0*/  LEA.HI R190, R7, R190, RZ, 0x5 ;  /* 0x000000be07be7211 */ /* 0x000fe200078f28ff */
[----:B------:R-:W-:Y:S01]  /*16c0*/  @!P0 IMAD.IADD R11, R11, 0x1, -R16 ;  /* 0x000000010b0b8824 */ /* 0x000fe200078e0a10 */
[C---:B------:R-:W-:Y:S01]  /*16d0*/  ISETP.GT.U32.AND P0, PT, R5.reuse, R8, PT ;  /* 0x000000080500720c */ /* 0x040fe20003f04070 */
[----:B------:R-:W-:Y:S01]  /*16e0*/  IMAD R10, R5, R0, R12 ;  /* 0x00000000050a7224 */ /* 0x000fe200078e020c */
[----:B------:R-:W-:Y:S01]  /*16f0*/  IABS R22, R19 ;  /* 0x0000001300167213 */ /* 0x000fe20000000000 */
[----:B------:R-:W-:Y:S01]  /*1700*/  IMAD.HI.U32 R0, R9, R14, RZ ;  /* 0x0000000e09007227 */ /* 0x000fe200078e00ff */
[----:B------:R-:W-:-:S02]  /*1710*/  ISETP.GT.U32.AND P3, PT, R16, R11, PT ;  /* 0x0000000b1000720c */ /* 0x000fc40003f64070 */
[C---:B------:R-:W-:Y:S01]  /*1720*/  ISETP.GT.U32.AND P6, PT, R5.reuse, R10, PT ;  /* 0x0000000a0500720c */ /* 0x040fe20003fc4070 */
[----:B------:R-:W-:Y:S01]  /*1730*/  IMAD.MOV R0, RZ, RZ, -R0 ;  /* 0x000000ffff007224 */ /* 0x000fe200078e0a00 */
[C---:B------:R-:W-:Y:S02]  /*1740*/  LOP3.LUT R21, R6.reuse, 0xcc, RZ, 0xfc, !PT ;  /* 0x000000cc06157812 */ /* 0x040fe400078efcff */
[C---:B------:R-:W-:Y:S01]  /*1750*/  LOP3.LUT R23, R6.reuse, 0xc8, RZ, 0xfc, !PT ;  /* 0x000000c806177812 */ /* 0x040fe200078efcff */
[C---:B------:R-:W-:Y:S01]  /*1760*/  IMAD R12, R5.reuse, R0, R14 ;  /* 0x00000000050c7224 */ /* 0x040fe200078e020e */
[----:B------:R-:W-:Y:S01]  /*1770*/  LOP3.LUT R25, R6, 0xc4, RZ, 0xfc, !PT ;  /* 0x000000c406197812 */ /* 0x000fe200078efcff */
[--C-:B------:R-:W-:Y:S01]  /*1780*/  @!P0 IMAD.IADD R8, R8, 0x1, -R5.reuse ;  /* 0x0000000108088824 */ /* 0x100fe200078e0a05 */
[----:B------:R-:W-:Y:S02]  /*1790*/  LOP3.LUT R27, R6, 0xc0, RZ, 0xfc, !PT ;  /* 0x000000c0061b7812 */ /* 0x000fe400078efcff */
[----:B------:R-:W-:Y:S01]  /*17a0*/  ISETP.GT.U32.AND P0, PT, R5, R12, PT ;  /* 0x0000000c0500720c */ /* 0x000fe20003f04070 */
[----:B------:R-:W-:Y:S01]  /*17b0*/  @!P3 IMAD.IADD R11, R11, 0x1, -R16 ;  /* 0x000000010b0bb824 */ /* 0x000fe200078e0a10 */
[----:B------:R-:W-:Y:S01]  /*17c0*/  ISETP.GE.AND P3, PT, R18, RZ, PT ;  /* 0x000000ff1200720c */ /* 0x000fe20003f66270 */
[----:B------:R-:W-:Y:S01]  /*17d0*/  @!P6 IMAD.IADD R10, R10, 0x1, -R5 ;  /* 0x000000010a0ae824 */ /* 0x000fe200078e0a05 */
[----:B------:R-:W-:Y:S01]  /*17e0*/  ISETP.GT.U32.AND P5, PT, R5, R8, PT ;  /* 0x000000080500720c */ /* 0x000fe20003fa4070 */
[----:B------:R-:W-:Y:S01]  /*17f0*/  IMAD.MOV.U32 R0, RZ, RZ, R11 ;  /* 0x000000ffff007224 */ /* 0x000fe200078e000b */
[----:B------:R-:W-:-:S02]  /*1800*/  IABS R16, R13 ;  /* 0x0000000d00107213 */ /* 0x000fc40000000000 */
[----:B--2---:R-:W-:Y:S02]  /*1810*/  IABS R18, R15 ;  /* 0x0000000f00127213 */ /* 0x004fe40000000000 */
[----:B------:R-:W-:Y:S01]  /*1820*/  ISETP.GT.U32.AND P6, PT, R5, R10, PT ;  /* 0x0000000a0500720c */ /* 0x000fe20003fc4070 */
[----:B------:R-:W-:Y:S01]  /*1830*/  IMAD.HI.U32 R7, R9, R16, RZ ;  /* 0x0000001009077227 */ /* 0x000fe200078e00ff */
[----:B------:R-:W-:Y:S02]  /*1840*/  IABS R24, R25 ;  /* 0x0000001900187213 */ /* 0x000fe40000000000 */
[----:B------:R-:W-:Y:S01]  /*1850*/  IABS R26, R27 ;  /* 0x0000001b001a7213 */ /* 0x000fe20000000000 */
[----:B------:R-:W-:Y:S01]  /*1860*/  @!P0 IMAD.IADD R12, R12, 0x1, -R5 ;  /* 0x000000010c0c8824 */ /* 0x000fe200078e0a05 */
[----:B------:R-:W-:Y:S01]  /*1870*/  LOP3.LUT R28, R6, 0xb4, RZ, 0xfc, !PT ;  /* 0x000000b4061c7812 */ /* 0x000fe200078efcff */
[----:B------:R-:W-:Y:S01]  /*1880*/  @!P3 IMAD.MOV R0, RZ, RZ, -R0 ;  /* 0x000000ffff00b224 */ /* 0x000fe200078e0a00 */
[----:B------:R-:W-:Y:S01]  /*1890*/  ISETP.GE.AND P3, PT, R17, RZ, PT ;  /* 0x000000ff1100720c */ /* 0x000fe20003f66270 */
[----:B------:R-:W-:Y:S01]  /*18a0*/  IMAD.HI.U32 R11, R9, R18, RZ ;  /* 0x00000012090b7227 */ /* 0x000fe200078e00ff */
[----:B------:R-:W-:-:S02]  /*18b0*/  ISETP.GT.U32.AND P0, PT, R5, R12, PT ;  /* 0x0000000c0500720c */ /* 0x000fc40003f04070 */
[----:B------:R-:W-:Y:S01]  /*18c0*/  @!P4 LOP3.LUT R0, RZ, R2, RZ, 0x33, !PT ;  /* 0x00000002ff00c212 */ /* 0x000fe200078e33ff */
[----:B------:R-:W-:Y:S01]  /*18d0*/  IMAD.MOV R7, RZ, RZ, -R7 ;  /* 0x000000ffff077224 */ /* 0x000fe200078e0a07 */
[----:B------:R-:W-:Y:S01]  /*18e0*/  ISETP.GE.AND P4, PT, R13, RZ, PT ;  /* 0x000000ff0d00720c */ /* 0x000fe20003f86270 */
[----:B------:R-:W-:Y:S01]  /*18f0*/  @!P5 IMAD.IADD R8, R8, 0x1, -R5 ;  /* 0x000000010808d824 */ /* 0x000fe200078e0a05 */
[C---:B------:R-:W-:Y:S01]  /*1900*/  LOP3.LUT R13, R6.reuse, 0xe4, RZ, 0xfc, !PT ;  /* 0x000000e4060d7812 */ /* 0x040fe200078efcff */
[----:B------:R-:W-:Y:S01]  /*1910*/  IMAD.MOV R11, RZ, RZ, -R11 ;  /* 0x000000ffff0b7224 */ /* 0x000fe200078e0a0b */
[----:B------:R-:W-:Y:S01]  /*1920*/  ISETP.GE.AND P5, PT, R15, RZ, PT ;  /* 0x000000ff0f00720c */ /* 0x000fe20003fa6270 */
[C---:B------:R-:W-:Y:S01]  /*1930*/  IMAD R14, R5.reuse, R7, R16 ;  /* 0x00000007050e7224 */ /* 0x040fe200078e0210 */
[C---:B------:R-:W-:Y:S01]  /*1940*/  LOP3.LUT R15, R6.reuse, 0xe0, RZ, 0xfc, !PT ;  /* 0x000000e0060f7812 */ /* 0x040fe200078efcff */
[----:B------:R-:W-:Y:S01]  /*1950*/  IMAD.MOV.U32 R7, RZ, RZ, R8 ;  /* 0x000000ffff077224 */ /* 0x000fe200078e0008 */
[----:B------:R-:W-:Y:S01]  /*1960*/  LOP3.LUT R16, R6, 0xd8, RZ, 0xfc, !PT ;  /* 0x000000d806107812 */ /* 0x000fe200078efcff */
[--C-:B------:R-:W-:Y:S01]  /*1970*/  @!P0 IMAD.IADD R12, R12, 0x1, -R5.reuse ;  /* 0x000000010c0c8824 */ /* 0x100fe200078e0a05 */
[----:B------:R-:W-:Y:S01]  /*1980*/  LOP3.LUT R17, R6, 0xd4, RZ, 0xfc, !PT ;  /* 0x000000d406117812 */ /* 0x000fe200078efcff */
[C---:B------:R-:W-:Y:S01]  /*1990*/  IMAD R11, R5.reuse, R11, R18 ;  /* 0x0000000b050b7224 */ /* 0x040fe200078e0212 */
[----:B------:R-:W-:Y:S01]  /*19a0*/  IABS R18, R13 ;  /* 0x0000000d00127213 */ /* 0x000fe20000000000 */
[----:B------:R-:W-:Y:S01]  /*19b0*/  IMAD.MOV.U32 R8, RZ, RZ, R12 ;  /* 0x000000ffff087224 */ /* 0x000fe200078e000c */
[----:B------:R-:W-:Y:S01]  /*19c0*/  ISETP.GE.AND P0, PT, R16, RZ, PT ;  /* 0x000000ff1000720c */ /* 0x000fe20003f06270 */
[----:B------:R-:W-:Y:S01]  /*19d0*/  @!P6 IMAD.IADD R10, R10, 0x1, -R5 ;  /* 0x000000010a0ae824 */ /* 0x000fe200078e0a05 */
[C---:B------:R-:W-:Y:S01]  /*19e0*/  ISETP.GT.U32.AND P6, PT, R5.reuse, R14, PT ;  /* 0x0000000e0500720c */ /* 0x040fe20003fc4070 */
[----:B------:R-:W-:Y:S01]  /*19f0*/  @!P3 IMAD.MOV R8, RZ, RZ, -R8 ;  /* 0x000000ffff08b224 */ /* 0x000fe200078e0a08 */
[----:B------:R-:W-:Y:S01]  /*1a00*/  ISETP.GT.U32.AND P3, PT, R5, R11, PT ;  /* 0x0000000b0500720c */ /* 0x000fe20003f64070 */
[----:B------:R-:W-:Y:S01]  /*1a10*/  IMAD.MOV.U32 R2, RZ, RZ, R10 ;  /* 0x000000ffff027224 */ /* 0x000fe200078e000a */
[----:B------:R-:W-:Y:S01]  /*1a20*/  IABS R20, R16 ;  /* 0x0000001000147213 */ /* 0x000fe20000000000 */
[----:B------:R-:W-:Y:S01]  /*1a30*/  IMAD.HI.U32 R10, R9, R18, RZ ;  /* 0x00000012090a7227 */ /* 0x000fe200078e00ff */
[----:B------:R-:W-:-:S02]  /*1a40*/  LOP3.LUT R29, R6, 0xac, RZ, 0xfc, !PT ;  /* 0x000000ac061d7812 */ /* 0x000fc400078efcff */
[----:B------:R-:W-:Y:S01]  /*1a50*/  LOP3.LUT R31, R6, 0xa8, RZ, 0xfc, !PT ;  /* 0x000000a8061f7812 */ /* 0x000fe200078efcff */
[----:B------:R-:W-:Y:S01]  /*1a60*/  @!P2 IMAD.MOV R2, RZ, RZ, -R2 ;  /* 0x000000ffff02a224 */ /* 0x000fe200078e0a02 */
[----:B------:R-:W-:Y:S01]  /*1a70*/  ISETP.GE.AND P2, PT, R15, RZ, PT ;  /* 0x000000ff0f00720c */ /* 0x000fe20003f46270 */
[----:B------:R-:W-:Y:S01]  /*1a80*/  IMAD.MOV R10, RZ, RZ, -R10 ;  /* 0x000000ffff0a7224 */ /* 0x000fe200078e0a0a */
[----:B------:R-:W-:Y:S01]  /*1a90*/  IABS R15, R15 ;  /* 0x0000000f000f7213 */ /* 0x000fe20000000000 */
[----:B------:R-:W-:Y:S01]  /*1aa0*/  @!P1 IMAD.MOV R7, RZ, RZ, -R7 ;  /* 0x000000ffff079224 */ /* 0x000fe200078e0a07 */
[----:B------:R-:W-:Y:S01]  /*1ab0*/  ISETP.GE.AND P1, PT, R13, RZ, PT ;  /* 0x000000ff0d00720c */ /* 0x000fe20003f26270 */
[----:B------:R-:W-:Y:S01]  /*1ac0*/  @!P3 IMAD.IADD R11, R11, 0x1, -R5 ;  /* 0x000000010b0bb824 */ /* 0x000fe200078e0a05 */
[----:B------:R-:W-:Y:S01]  /*1ad0*/  IABS R13, R17 ;  /* 0x00000011000d7213 */ /* 0x000fe20000000000 */
[----:B------:R-:W-:Y:S01]  /*1ae0*/  IMAD.MOV.U32 R16, RZ, RZ, R15 ;  /* 0x000000ffff107224 */ /* 0x000fe200078e000f */
[----:B------:R-:W-:Y:S01]  /*1af0*/  IABS R30, R31 ;  /* 0x0000001f001e7213 */ /* 0x000fe20000000000 */
[----:B------:R-:W-:Y:S01]  /*1b00*/  @!P6 IMAD.IADD R14, R14, 0x1, -R5 ;  /* 0x000000010e0ee824 */ /* 0x000fe200078e0a05 */
[C---:B------:R-:W-:Y:S01]  /*1b10*/  ISETP.GT.U32.AND P3, PT, R5.reuse, R11, PT ;  /* 0x0000000b0500720c */ /* 0x040fe20003f64070 */
[----:B------:R-:W-:Y:S01]  /*1b20*/  IMAD R12, R5, R10, R18 ;  /* 0x0000000a050c7224 */ /* 0x000fe200078e0212 */
[----:B------:R-:W-:Y:S01]  /*1b30*/  LOP3.LUT R33, R6, 0x94, RZ, 0xfc, !PT ;  /* 0x0000009406217812 */ /* 0x000fe200078efcff */
[----:B------:R-:W-:Y:S01]  /*1b40*/  IMAD.HI.U32 R10, R9, R16, RZ ;  /* 0x00000010090a7227 */ /* 0x000fe200078e00ff */
[----:B------:R-:W-:-:S02]  /*1b50*/  ISETP.GT.U32.AND P6, PT, R5, R14, PT ;  /* 0x0000000e0500720c */ /* 0x000fc40003fc4070 */
[C---:B------:R-:W-:Y:S01]  /*1b60*/  LOP3.LUT R35, R6.reuse, 0x90, RZ, 0xfc, !PT ;  /* 0x0000009006237812 */ /* 0x040fe200078efcff */
[----:B------:R-:W-:Y:S01]  /*1b70*/  IMAD.MOV R15, RZ, RZ, -R10 ;  /* 0x000000ffff0f7224 */ /* 0x000fe200078e0a0a */
[C---:B------:R-:W-:Y:S01]  /*1b80*/  LOP3.LUT R37, R6.reuse, 0x8c, RZ, 0xfc, !PT ;  /* 0x0000008c06257812 */ /* 0x040fe200078efcff */
[----:B------:R-:W-:Y:S01]  /*1b90*/  IMAD.MOV.U32 R18, RZ, RZ, R13 ;  /* 0x000000ffff127224 */ /* 0x000fe200078e000d */
[----:B------:R-:W-:Y:S01]  /*1ba0*/  IABS R34, R35 ;  /* 0x0000002300227213 */ /* 0x000fe20000000000 */
[----:B------:R-:W-:Y:S01]  /*1bb0*/  IMAD R16, R5, R15, R16 ;  /* 0x0000000f05107224 */ /* 0x000fe200078e0210 */
[C---:B------:R-:W-:Y:S01]  /*1bc0*/  LOP3.LUT R38, R6.reuse, 0x88, RZ, 0xfc, !PT ;  /* 0x0000008806267812 */ /* 0x040fe200078efcff */
[----:B------:R-:W-:Y:S01]  /*1bd0*/  IMAD.HI.U32 R10, R9, R18, RZ ;  /* 0x00000012090a7227 */ /* 0x000fe200078e00ff */
[----:B------:R-:W-:Y:S02]  /*1be0*/  IABS R36, R37 ;  /* 0x0000002500247213 */ /* 0x000fe40000000000 */
[C---:B------:R-:W-:Y:S01]  /*1bf0*/  LOP3.LUT R39, R6.reuse, 0x80, RZ, 0xfc, !PT ;  /* 0x0000008006277812 */ /* 0x040fe200078efcff */
[----:B------:R-:W-:Y:S01]  /*1c00*/  @!P3 IMAD.IADD R11, R11, 0x1, -R5 ;  /* 0x000000010b0bb824 */ /* 0x000fe200078e0a05 */
[----:B------:R-:W-:Y:S01]  /*1c10*/  ISETP.GT.U32.AND P3, PT, R5, R16, PT ;  /* 0x000000100500720c */ /* 0x000fe20003f64070 */
[----:B------:R-:W-:Y:S01]  /*1c20*/  IMAD.MOV R15, RZ, RZ, -R10 ;  /* 0x000000ffff0f7224 */ /* 0x000fe200078e0a0a */
[C---:B------:R-:W-:Y:S01]  /*1c30*/  LOP3.LUT R41, R6.reuse, 0x78, RZ, 0xfc, !PT ;  /* 0x0000007806297812 */ /* 0x040fe200078efcff */
[----:B------:R-:W-:Y:S01]  /*1c40*/  IMAD.HI.U32 R10, R9, R22, RZ ;  /* 0x00000016090a7227 */ /* 0x000fe200078e00ff */
[----:B------:R-:W-:-:S02]  /*1c50*/  LOP3.LUT R43, R6, 0x74, RZ, 0xfc, !PT ;  /* 0x00000074062b7812 */ /* 0x000fc400078efcff */
[----:B------:R-:W-:Y:S01]  /*1c60*/  IABS R40, R41 ;  /* 0x0000002900287213 */ /* 0x000fe20000000000 */
[----:B------:R-:W-:Y:S01]  /*1c70*/  @!P6 IMAD.IADD R14, R14, 0x1, -R5 ;  /* 0x000000010e0ee824 */ /* 0x000fe200078e0a05 */
[----:B------:R-:W-:Y:S01]  /*1c80*/  ISETP.GT.U32.AND P6, PT, R5, R12, PT ;  /* 0x0000000c0500720c */ /* 0x000fe20003fc4070 */
[----:B------:R-:W-:Y:S01]  /*1c90*/  IMAD.HI.U32 R13, R9, R20, RZ ;  /* 0x00000014090d7227 */ /* 0x000fe200078e00ff */
[C---:B------:R-:W-:Y:S02]  /*1ca0*/  LOP3.LUT R45, R6.reuse, 0x70, RZ, 0xfc, !PT ;  /* 0x00000070062d7812 */ /* 0x040fe400078efcff */
[----:B------:R-:W-:Y:S01]  /*1cb0*/  IABS R42, R43 ;  /* 0x0000002b002a7213 */ /* 0x000fe20000000000 */
[C---:B------:R-:W-:Y:S01]  /*1cc0*/  IMAD R15, R5.reuse, R15, R18 ;  /* 0x0000000f050f7224 */ /* 0x040fe200078e0212 */
[----:B------:R-:W-:Y:S01]  /*1cd0*/  IABS R44, R45 ;  /* 0x0000002d002c7213 */ /* 0x000fe20000000000 */
[----:B------:R-:W-:Y:S01]  /*1ce0*/  IMAD.MOV R10, RZ, RZ, -R10 ;  /* 0x000000ffff0a7224 */ /* 0x000fe200078e0a0a */
[C---:B------:R-:W-:Y:S01]  /*1cf0*/  LOP3.LUT R46, R6.reuse, 0x6c, RZ, 0xfc, !PT ;  /* 0x0000006c062e7812 */ /* 0x040fe200078efcff */
[----:B------:R-:W-:Y:S01]  /*1d00*/  IMAD.MOV R13, RZ, RZ, -R13 ;  /* 0x000000ffff0d7224 */ /* 0x000fe200078e0a0d */
[C---:B------:R-:W-:Y:S01]  /*1d10*/  LOP3.LUT R49, R6.reuse, 0x54, RZ, 0xfc, !PT ;  /* 0x0000005406317812 */ /* 0x040fe200078efcff */
[C---:B------:R-:W-:Y:S01]  /*1d20*/  IMAD R18, R5.reuse, R10, R22 ;  /* 0x0000000a05127224 */ /* 0x040fe200078e0216 */
[----:B------:R-:W-:Y:S01]  /*1d30*/  IABS R22, R23 ;  /* 0x0000001700167213 */ /* 0x000fe20000000000 */
[----:B------:R-:W-:Y:S01]  /*1d40*/  @!P5 IMAD.MOV R11, RZ, RZ, -R11 ;  /* 0x000000ffff0bd224 */ /* 0x000fe200078e0a0b */
[C---:B------:R-:W-:Y:S01]  /*1d50*/  ISETP.GT.U32.AND P5, PT, R5.reuse, R15, PT ;  /* 0x0000000f0500720c */ /* 0x040fe20003fa4070 */
[C---:B------:R-:W-:Y:S01]  /*1d60*/  IMAD R13, R5.reuse, R13, R20 ;  /* 0x0000000d050d7224 */ /* 0x040fe200078e0214 */
[----:B------:R-:W-:Y:S01]  /*1d70*/  IABS R20, R21 ;  /* 0x0000001500147213 */ /* 0x000fe20000000000 */
[----:B------:R-:W-:Y:S01]  /*1d80*/  IMAD.MOV.U32 R10, RZ, RZ, R14 ;  /* 0x000000ffff0a7224 */ /* 0x000fe200078e000e */
[----:B------:R-:W-:Y:S01]  /*1d90*/  LOP3.LUT R47, R6, 0x58, RZ, 0xfc, !PT ;  /* 0x00000058062f7812 */ /* 0x000fe200078efcff */
[--C-:B------:R-:W-:Y:S01]  /*1da0*/  @!P3 IMAD.IADD R16, R16, 0x1, -R5.reuse ;  /* 0x000000011010b824 */ /* 0x100fe200078e0a05 */
[C---:B------:R-:W-:Y:S01]  /*1db0*/  ISETP.GT.U32.AND P3, PT, R5.reuse, R18, PT ;  /* 0x000000120500720c */ /* 0x040fe20003f64070 */
[----:B------:R-:W-:Y:S01]  /*1dc0*/  @!P6 IMAD.IADD R12, R12, 0x1, -R5 ;  /* 0x000000010c0ce824 */ /* 0x000fe200078e0a05 */
[----:B------:R-:W-:Y:S01]  /*1dd0*/  LOP3.LUT R51, R6, 0x4c, RZ, 0xfc, !PT ;  /* 0x0000004c06337812 */ /* 0x000fe200078efcff */
[----:B------:R-:W-:Y:S01]  /*1de0*/  @!P4 IMAD.MOV R10, RZ, RZ, -R10 ;  /* 0x000000ffff0ac224 */ /* 0x000fe200078e0a0a */
[----:B------:R-:W-:Y:S01]  /*1df0*/  ISETP.GT.U32.AND P4, PT, R5, R13, PT ;  /* 0x0000000d0500720c */ /* 0x000fe20003f84070 */
[----:B------:R-:W-:Y:S01]  /*1e00*/  IMAD.HI.U32 R14, R9, R20, RZ ;  /* 0x00000014090e7227 */ /* 0x000fe200078e00ff */
[----:B------:R-:W-:-:S02]  /*1e10*/  ISETP.GT.U32.AND P6, PT, R5, R12, PT ;  /* 0x0000000c0500720c */ /* 0x000fc40003fc4070 */
[----:B------:R-:W-:Y:S01]  /*1e20*/  IABS R48, R51 ;  /* 0x0000003300307213 */ /* 0x000fe20000000000 */
[--C-:B------:R-:W-:Y:S01]  /*1e30*/  @!P5 IMAD.IADD R15, R15, 0x1, -R5.reuse ;  /* 0x000000010f0fd824 */ /* 0x100fe200078e0a05 */
[C---:B------:R-:W-:Y:S01]  /*1e40*/  LOP3.LUT R53, R6.reuse, 0x44, RZ, 0xfc, !PT ;  /* 0x0000004406357812 */ /* 0x040fe200078efcff */
[----:B------:R-:W-:Y:S01]  /*1e50*/  IMAD.MOV R14, RZ, RZ, -R14 ;  /* 0x000000ffff0e7224 */ /* 0x000fe200078e0a0e */
[----:B------:R-:W-:Y:S01]  /*1e60*/  LOP3.LUT R55, R6, 0x38, RZ, 0xfc, !PT ;  /* 0x0000003806377812 */ /* 0x000fe200078efcff */
[----:B------:R-:W-:Y:S01]  /*1e70*/  @!P3 IMAD.IADD R18, R18, 0x1, -R5 ;  /* 0x000000011212b824 */ /* 0x000fe200078e0a05 */
[C---:B------:R-:W-:Y:S01]  /*1e80*/  ISETP.GT.U32.AND P3, PT, R5.reuse, R15, PT ;  /* 0x0000000f0500720c */ /* 0x040fe20003f64070 */
[----:B------:R-:W-:Y:S01]  /*1e90*/  IMAD R20, R5, R14, R20 ;  /* 0x0000000e05147224 */ /* 0x000fe200078e0214 */
[----:B------:R-:W-:Y:S01]  /*1ea0*/  IABS R52, R53 ;  /* 0x0000003500347213 */ /* 0x000fe20000000000 */
[----:B------:R-:W-:Y:S01]  /*1eb0*/  IMAD.HI.U32 R14, R9, R22, RZ ;  /* 0x00000016090e7227 */ /* 0x000fe200078e00ff */
[----:B------:R-:W-:-:S02]  /*1ec0*/  IABS R56, R55 ;  /* 0x0000003700387213 */ /* 0x000fc40000000000 */
[----:B------:R-:W-:Y:S01]  /*1ed0*/  LOP3.LUT R65, R6, 0x10, RZ, 0xfc, !PT ;  /* 0x0000001006417812 */ /* 0x000fe200078efcff */
[--C-:B------:R-:W-:Y:S01]  /*1ee0*/  @!P4 IMAD.IADD R13, R13, 0x1, -R5.reuse ;  /* 0x000000010d0dc824 */ /* 0x100fe200078e0a05 */
[----:B------:R-:W-:Y:S01]  /*1ef0*/  ISETP.GT.U32.AND P4, PT, R5, R16, PT ;  /* 0x000000100500720c */ /* 0x000fe20003f84070 */
[----:B------:R-:W-:Y:S01]  /*1f00*/  IMAD.MOV R14, RZ, RZ, -R14 ;  /* 0x000000ffff0e7224 */ /* 0x000fe200078e0a0e */
[----:B------:R-:W-:Y:S01]  /*1f10*/  IABS R88, R65 ;  /* 0x0000004100587213 */ /* 0x000fe20000000000 */
[--C-:B------:R-:W-:Y:S01]  /*1f20*/  @!P6 IMAD.IADD R12, R12, 0x1, -R5.reuse ;  /* 0x000000010c0ce824 */ /* 0x100fe200078e0a05 */
[----:B------:R-:W-:Y:S01]  /*1f30*/  ISETP.GE.AND P6, PT, R17, RZ, PT ;  /* 0x000000ff1100720c */ /* 0x000fe20003fc6270 */
[C---:B------:R-:W-:Y:S01]  /*1f40*/  IMAD R17, R5.reuse, R14, R22 ;  /* 0x0000000e05117224 */ /* 0x040fe200078e0216 */
[----:B------:R-:W-:Y:S01]  /*1f50*/  ISETP.GT.U32.AND P5, PT, R5, R13, PT ;  /* 0x0000000d0500720c */ /* 0x000fe20003fa4070 */
        /* <DEDUP_REMOVED lines=8> */
[----:B------:R-:W-:Y:S01]  /*1fe0*/  ISETP.GT.U32.AND P4, PT, R5, R20, PT ;  /* 0x000000140500720c */ /* 0x000fe20003f84070 */
[----:B------:R-:W-:Y:S01]  /*1ff0*/  IMAD.MOV R14, RZ, RZ, -R14 ;  /* 0x000000ffff0e7224 */ /* 0x000fe200078e0a0e */
[C---:B------:R-:W-:Y:S01]  /*2000*/  LOP3.LUT R69, R6.reuse, 0x8, RZ, 0xfc, !PT ;  /* 0x0000000806457812 */ /* 0x040fe200078efcff */
[--C-:B------:R-:W-:Y:S01]  /*2010*/  @!P5 IMAD.IADD R13, R13, 0x1, -R5.reuse ;  /* 0x000000010d0dd824 */ /* 0x100fe200078e0a05 */
[----:B------:R-:W-:Y:S01]  /*2020*/  ISETP.GE.AND P5, PT, R19, RZ, PT ;  /* 0x000000ff1300720c */ /* 0x000fe20003fa6270 */
[----:B------:R-:W-:Y:S01]  /*2030*/  IMAD.HI.U32 R19, R9, R26, RZ ;  /* 0x0000001a09137227 */ /* 0x000fe200078e00ff */
[----:B------:R-:W-:Y:S02]  /*2040*/  IABS R92, R69 ;  /* 0x00000045005c7213 */ /* 0x000fe40000000000 */
[----:B------:R-:W-:Y:S01]  /*2050*/  LOP3.LUT R71, R6, 0x4, RZ, 0xfc, !PT ;  /* 0x0000000406477812 */ /* 0x000fe200078efcff */
[----:B------:R-:W-:Y:S01]  /*2060*/  @!P3 IMAD.IADD R17, R17, 0x1, -R5 ;  /* 0x000000011111b824 */ /* 0x000fe200078e0a05 */
[----:B------:R-:W-:Y:S01]  /*2070*/  IABS R96, R6 ;  /* 0x0000000600607213 */ /* 0x000fe20000000000 */
[----:B------:R-:W-:Y:S01]  /*2080*/  IMAD.MOV R22, RZ, RZ, -R19 ;  /* 0x000000ffff167224 */ /* 0x000fe200078e0a13 */
[----:B------:R-:W-:Y:S01]  /*2090*/  IABS R94, R71 ;  /* 0x00000047005e7213 */ /* 0x000fe20000000000 */
[----:B------:R-:W-:Y:S01]  /*20a0*/  @!P4 IMAD.IADD R20, R20, 0x1, -R5 ;  /* 0x000000011414c824 */ /* 0x000fe200078e0a05 */
[----:B------:R-:W-:Y:S01]  /*20b0*/  ISETP.GE.AND P4, PT, R23, RZ, PT ;  /* 0x000000ff1700720c */ /* 0x000fe20003f86270 */
[----:B------:R-:W-:Y:S01]  /*20c0*/  @!P0 IMAD.MOV R13, RZ, RZ, -R13 ;  /* 0x000000ffff0d8224 */ /* 0x000fe200078e0a0d */
[C---:B------:R-:W-:Y:S01]  /*20d0*/  ISETP.GT.U32.AND P0, PT, R5.reuse, R17, PT ;  /* 0x000000110500720c */ /* 0x040fe20003f04070 */
[C---:B------:R-:W-:Y:S01]  /*20e0*/  IMAD R19, R5.reuse, R14, R24 ;  /* 0x0000000e05137224 */ /* 0x040fe200078e0218 */
[----:B------:R-:W-:Y:S01]  /*20f0*/  LOP3.LUT R23, R6, 0xb8, RZ, 0xfc, !PT ;  /* 0x000000b806177812 */ /* 0x000fe200078efcff */
[----:B------:R-:W-:Y:S01]  /*2100*/  @!P2 IMAD.MOV R16, RZ, RZ, -R16 ;  /* 0x000000ffff10a224 */ /* 0x000fe200078e0a10 */
[C---:B------:R-:W-:Y:S01]  /*2110*/  ISETP.GT.U32.AND P3, PT, R5.reuse, R20, PT ;  /* 0x000000140500720c */ /* 0x040fe20003f64070 */
[----:B------:R-:W-:Y:S01]  /*2120*/  @!P1 IMAD.IADD R18, R18, 0x1, -R5 ;  /* 0x0000000112129824 */ /* 0x000fe200078e0a05 */
[----:B------:R-:W-:Y:S01]  /*2130*/  IABS R24, R23 ;  /* 0x0000001700187213 */ /* 0x000fe20000000000 */
[C---:B------:R-:W-:Y:S01]  /*2140*/  IMAD R22, R5.reuse, R22, R26 ;  /* 0x0000001605167224 */ /* 0x040fe200078e021a */
[----:B------:R-:W-:Y:S01]  /*2150*/  ISETP.GT.U32.AND P2, PT, R5, R19, PT ;  /* 0x000000130500720c */ /* 0x000fe20003f44070 */
[----:B------:R-:W-:Y:S01]  /*2160*/  IMAD.MOV.U32 R14, RZ, RZ, R18 ;  /* 0x000000ffff0e7224 */ /* 0x000fe200078e0012 */
[----:B------:R-:W-:Y:S01]  /*2170*/  IABS R26, R28 ;  /* 0x0000001c001a7213 */ /* 0x000fe20000000000 */
[----:B------:R-:W-:Y:S01]  /*2180*/  IMAD.HI.U32 R18, R9, R24, RZ ;  /* 0x0000001809127227 */ /* 0x000fe200078e00ff */
[----:B------:R-:W-:-:S02]  /*2190*/  ISETP.GE.AND P1, PT, R21, RZ, PT ;  /* 0x000000ff1500720c */ /* 0x000fc40003f26270 */
[----:B------:R-:W-:Y:S01]  /*21a0*/  SHF.R.S32.HI R190, RZ, 0x5, R190 ;  /* 0x00000005ffbe7819 */ /* 0x000fe200000114be */
[----:B------:R-:W-:-:S04]  /*21b0*/  IMAD.HI.U32 R21, R9, R26, RZ ;  /* 0x0000001a09157227 */ /* 0x000fc800078e00ff */
[----:B------:R-:W-:Y:S01]  /*21c0*/  @!P5 IMAD.MOV R14, RZ, RZ, -R14 ;  /* 0x000000ffff0ed224 */ /* 0x000fe200078e0a0e */
[----:B------:R-:W-:Y:S01]  /*21d0*/  ISETP.GT.U32.AND P5, PT, R5, R22, PT ;  /* 0x000000160500720c */ /* 0x000fe20003fa4070 */
[----:B------:R-:W-:Y:S01]  /*21e0*/  @!P0 IMAD.IADD R17, R17, 0x1, -R5 ;  /* 0x0000000111118824 */ /* 0x000fe200078e0a05 */
[----:B------:R-:W-:Y:S01]  /*21f0*/  ISETP.GE.AND P0, PT, R23, RZ, PT ;  /* 0x000000ff1700720c */ /* 0x000fe20003f06270 */
[----:B------:R-:W-:Y:S02]  /*2200*/  IMAD.MOV R18, RZ, RZ, -R18 ;  /* 0x000000ffff127224 */ /* 0x000fe400078e0a12 */
[----:B------:R-:W-:Y:S02]  /*2210*/  IMAD.MOV R23, RZ, RZ, -R21 ;  /* 0x000000ffff177224 */ /* 0x000fe400078e0a15 */
[----:B------:R-:W-:Y:S02]  /*2220*/  @!P2 IMAD.IADD R19, R19, 0x1, -R5 ;  /* 0x000000011313a824 */ /* 0x000fe400078e0a05 */
[----:B------:R-:W-:-:S02]  /*2230*/  IMAD R21, R5, R18, R24 ;  /* 0x0000001205157224 */ /* 0x000fc400078e0218 */
[C---:B------:R-:W-:Y:S01]  /*2240*/  IMAD R24, R5.reuse, R23, R26 ;  /* 0x0000001705187224 */ /* 0x040fe200078e021a */
[----:B------:R-:W-:Y:S01]  /*2250*/  ISETP.GT.U32.AND P2, PT, R5, R19, PT ;  /* 0x000000130500720c */ /* 0x000fe20003f44070 */
[----:B------:R-:W-:Y:S01]  /*2260*/  @!P3 IMAD.IADD R20, R20, 0x1, -R5 ;  /* 0x000000011414b824 */ /* 0x000fe200078e0a05 */
[----:B------:R-:W-:Y:S01]  /*2270*/  ISETP.GE.AND P3, PT, R27, RZ, PT ;  /* 0x000000ff1b00720c */ /* 0x000fe20003f66270 */
[----:B------:R-:W-:Y:S01]  /*2280*/  @!P4 IMAD.MOV R17, RZ, RZ, -R17 ;  /* 0x000000ffff11c224 */ /* 0x000fe200078e0a11 */
[----:B------:R-:W-:Y:S01]  /*2290*/  LOP3.LUT R27, R6, 0xb0, RZ, 0xfc, !PT ;  /* 0x000000b0061b7812 */ /* 0x000fe200078efcff */
[----:B------:R-:W-:Y:S01]  /*22a0*/  @!P6 IMAD.MOV R15, RZ, RZ, -R15 ;  /* 0x000000ffff0fe224 */ /* 0x000fe200078e0a0f */
[----:B------:R-:W-:Y:S01]  /*22b0*/  ISETP.GT.U32.AND P4, PT, R5, R24, PT ;  /* 0x000000180500720c */ /* 0x000fe20003f84070 */
[----:B------:R-:W-:Y:S01]  /*22c0*/  @!P5 IMAD.IADD R22, R22, 0x1, -R5 ;  /* 0x000000011616d824 */ /* 0x000fe200078e0a05 */
[----:B------:R-:W-:Y:S01]  /*22d0*/  ISETP.GE.AND P6, PT, R25, RZ, PT ;  /* 0x000000ff1900720c */ /* 0x000fe20003fc6270 */
[----:B------:R-:W-:Y:S01]  /*22e0*/  IMAD.MOV.U32 R18, RZ, RZ, R20 ;  /* 0x000000ffff127224 */ /* 0x000fe200078e0014 */
[----:B------:R-:W-:Y:S01]  /*22f0*/  IABS R25, R27 ;  /* 0x0000001b00197213 */ /* 0x000fe20000000000 */
[----:B------:R-:W-:Y:S01]  /*2300*/  IMAD R0, R0, UR7, RZ ;  /* 0x0000000700007c24 */ /* 0x000fe2000f8e02ff */
[C---:B------:R-:W-:Y:S01]  /*2310*/  ISETP.GT.U32.AND P5, PT, R5.reuse, R22, PT ;  /* 0x000000160500720c */ /* 0x040fe20003fa4070 */
[----:B------:R-:W-:Y:S01]  /*2320*/  @!P1 IMAD.MOV R18, RZ, RZ, -R18 ;  /* 0x000000ffff129224 */ /* 0x000fe200078e0a12 */
[----:B------:R-:W-:Y:S01]  /*2330*/  ISETP.GT.U32.AND P1, PT, R5, R21, PT ;  /* 0x000000150500720c */ /* 0x000fe20003f24070 */
[----:B------:R-:W-:Y:S01]  /*2340*/  IMAD.MOV.U32 R26, RZ, RZ, R25 ;  /* 0x000000ffff1a7224 */ /* 0x000fe200078e0019 */
[----:B------:R-:W-:Y:S01]  /*2350*/  ULDC UR7, c[0x0][0x238] ;  /* 0x00008e0000077ab9 */ /* 0x000fe20000000800 */
[----:B------:R-:W-:Y:S01]  /*2360*/  @!P2 IMAD.IADD R19, R19, 0x1, -R5 ;  /* 0x000000011313a824 */ /* 0x000fe200078e0a05 */
[----:B------:R-:W-:Y:S01]  /*2370*/  ISETP.GE.AND P2, PT, R28, RZ, PT ;  /* 0x000000ff1c00720c */ /* 0x000fe20003f46270 */
[----:B------:R-:W-:Y:S01]  /*2380*/  IMAD.HI.U32 R20, R9, R26, RZ ;  /* 0x0000001a09147227 */ /* 0x000fe200078e00ff */
[----:B------:R-:W-:-:S03]  /*2390*/  IABS R28, R29 ;  /* 0x0000001d001c7213 */ /* 0x000fc60000000000 */
[----:B------:R-:W-:Y:S02]  /*23a0*/  @!P4 IMAD.IADD R24, R24, 0x1, -R5 ;  /* 0x000000011818c824 */ /* 0x000fe400078e0a05 */
[----:B------:R-:W-:Y:S02]  /*23b0*/  IMAD.MOV R20, RZ, RZ, -R20 ;  /* 0x000000ffff147224 */ /* 0x000fe400078e0a14 */
[----:B------:R-:W-:Y:S01]  /*23c0*/  IMAD.HI.U32 R25, R9, R28, RZ ;  /* 0x0000001c09197227 */ /* 0x000fe200078e00ff */
[----:B------:R-:W-:-:S03]  /*23d0*/  ISETP.GT.U32.AND P4, PT, R5, R24, PT ;  /* 0x000000180500720c */ /* 0x000fc60003f84070 */
[--C-:B------:R-:W-:Y:S01]  /*23e0*/  @!P5 IMAD.IADD R22, R22, 0x1, -R5.reuse ;  /* 0x000000011616d824 */ /* 0x100fe200078e0a05 */
[----:B------:R-:W-:Y:S01]  /*23f0*/  ISETP.GE.AND P5, PT, R27, RZ, PT ;  /* 0x000000ff1b00720c */ /* 0x000fe20003fa6270 */
[----:B------:R-:W-:Y:S02]  /*2400*/  @!P1 IMAD.IADD R21, R21, 0x1, -R5 ;  /* 0x0000000115159824 */ /* 0x000fe400078e0a05 */
[----:B------:R-:W-:Y:S02]  /*2410*/  IMAD R23, R5, R20, R26 ;  /* 0x0000001405177224 */ /* 0x000fe400078e021a */
[----:B------:R-:W-:Y:S01]  /*2420*/  IMAD.HI.U32 R26, R9, R30, RZ ;  /* 0x0000001e091a7227 */ /* 0x000fe200078e00ff */
[----:B------:R-:W-:-:S03]  /*2430*/  ISETP.GT.U32.AND P1, PT, R5, R21, PT ;  /* 0x000000150500720c */ /* 0x000fc60003f24070 */
[----:B------:R-:W-:Y:S02]  /*2440*/  IMAD.MOV R25, RZ, RZ, -R25 ;  /* 0x000000ffff197224 */ /* 0x000fe400078e0a19 */
[----:B------:R-:W-:Y:S02]  /*2450*/  IMAD.MOV.U32 R20, RZ, RZ, R22 ;  /* 0x000000ffff147224 */ /* 0x000fe400078e0016 */
[----:B------:R-:W-:Y:S02]  /*2460*/  IMAD.MOV R22, RZ, RZ, -R26 ;  /* 0x000000ffff167224 */ /* 0x000fe400078e0a1a */
[----:B------:R-:W-:Y:S01]  /*2470*/  @!P6 IMAD.MOV R19, RZ, RZ, -R19 ;  /* 0x000000ffff13e224 */ /* 0x000fe200078e0a13 */
[C---:B------:R-:W-:Y:S01]  /*2480*/  ISETP.GT.U32.AND P6, PT, R5.reuse, R23, PT ;  /* 0x000000170500720c */ /* 0x040fe20003fc4070 */
[----:B------:R-:W-:Y:S02]  /*2490*/  IMAD R26, R5, R25, R28 ;  /* 0x00000019051a7224 */ /* 0x000fe400078e021c */
[----:B------:R-:W-:-:S02]  /*24a0*/  @!P4 IMAD.IADD R24, R24, 0x1, -R5 ;  /* 0x000000011818c824 */ /* 0x000fc400078e0a05 */
[----:B------:R-:W-:Y:S01]  /*24b0*/  @!P1 IMAD.IADD R21, R21, 0x1, -R5 ;  /* 0x0000000115159824 */ /* 0x000fe200078e0a05 */
[C---:B------:R-:W-:Y:S01]  /*24c0*/  ISETP.GT.U32.AND P4, PT, R5.reuse, R26, PT ;  /* 0x0000001a0500720c */ /* 0x040fe20003f84070 */
[----:B------:R-:W-:Y:S01]  /*24d0*/  IMAD R25, R5, R22, R30 ;  /* 0x0000001605197224 */ /* 0x000fe200078e021e */
[----:B------:R-:W-:Y:S01]  /*24e0*/  LOP3.LUT R22, R6, 0xa4, RZ, 0xfc, !PT ;  /* 0x000000a406167812 */ /* 0x000fe200078efcff */
[----:B------:R-:W-:Y:S01]  /*24f0*/  @!P0 IMAD.MOV R21, RZ, RZ, -R21 ;  /* 0x000000ffff158224 */ /* 0x000fe200078e0a15 */
[----:B------:R-:W-:Y:S01]  /*2500*/  ISETP.GE.AND P1, PT, R31, RZ, PT ;  /* 0x000000ff1f00720c */ /* 0x000fe20003f26270 */
[----:B------:R-:W-:Y:S01]  /*2510*/  @!P3 IMAD.MOV R20, RZ, RZ, -R20 ;  /* 0x000000ffff14b224 */ /* 0x000fe200078e0a14 */
[----:B------:R-:W-:Y:S01]  /*2520*/  ISETP.GE.AND P0, PT, R22, RZ, PT ;  /* 0x000000ff1600720c */ /* 0x000fe20003f06270 */
[----:B------:R-:W-:Y:S01]  /*2530*/  @!P6 IMAD.IADD R23, R23, 0x1, -R5 ;  /* 0x000000011717e824 */ /* 0x000fe200078e0a05 */
[----:B------:R-:W-:Y:S01]  /*2540*/  IABS R28, R22 ;  /* 0x00000016001c7213 */ /* 0x000fe20000000000 */
[----:B------:R-:W-:Y:S01]  /*2550*/  IMAD.MOV.U32 R22, RZ, RZ, R24 ;  /* 0x000000ffff167224 */ /* 0x000fe200078e0018 */
[----:B------:R-:W-:-:S02]  /*2560*/  LOP3.LUT R24, R6, 0xa0, RZ, 0xfc, !PT ;  /* 0x000000a006187812 */ /* 0x000fc400078efcff */
[----:B------:R-:W-:Y:S01]  /*2570*/  ISETP.GT.U32.AND P6, PT, R5, R23, PT ;  /* 0x000000170500720c */ /* 0x000fe20003fc4070 */
[----:B------:R-:W-:Y:S01]  /*2580*/  @!P4 IMAD.IADD R26, R26, 0x1, -R5 ;  /* 0x000000011a1ac824 */ /* 0x000fe200078e0a05 */
[----:B------:R-:W-:Y:S01]  /*2590*/  IABS R30, R24 ;  /* 0x00000018001e7213 */ /* 0x000fe20000000000 */
[----:B------:R-:W-:Y:S01]  /*25a0*/  @!P2 IMAD.MOV R22, RZ, RZ, -R22 ;  /* 0x000000ffff16a224 */ /* 0x000fe200078e0a16 */
[----:B------:R-:W-:Y:S01]  /*25b0*/  ISETP.GE.AND P2, PT, R24, RZ, PT ;  /* 0x000000ff1800720c */ /* 0x000fe20003f46270 */
[----:B------:R-:W-:Y:S01]  /*25c0*/  IMAD.HI.U32 R24, R9, R28, RZ ;  /* 0x0000001c09187227 */ /* 0x000fe200078e00ff */
[----:B------:R-:W-:Y:S02]  /*25d0*/  ISETP.GT.U32.AND P4, PT, R5, R26, PT ;  /* 0x0000001a0500720c */ /* 0x000fe40003f84070 */
[----:B------:R-:W-:Y:S01]  /*25e0*/  ISETP.GE.AND P3, PT, R29, RZ, PT ;  /* 0x000000ff1d00720c */ /* 0x000fe20003f66270 */
[----:B------:R-:W-:Y:S01]  /*25f0*/  IMAD.MOV R29, RZ, RZ, -R24 ;  /* 0x000000ffff1d7224 */ /* 0x000fe200078e0a18 */
[----:B------:R-:W-:Y:S01]  /*2600*/  LOP3.LUT R31, R6, 0x98, RZ, 0xfc, !PT ;  /* 0x00000098061f7812 */ /* 0x000fe200078efcff */
[----:B------:R-:W-:-:S03]  /*2610*/  IMAD.HI.U32 R24, R9, R30, RZ ;  /* 0x0000001e09187227 */ /* 0x000fc600078e00ff */
[----:B------:R-:W-:Y:S01]  /*2620*/  IABS R32, R31 ;  /* 0x0000001f00207213 */ /* 0x000fe20000000000 */
[--C-:B------:R-:W-:Y:S01]  /*2630*/  @!P6 IMAD.IADD R23, R23, 0x1, -R5.reuse ;  /* 0x000000011717e824 */ /* 0x100fe200078e0a05 */
[C---:B------:R-:W-:Y:S01]  /*2640*/  ISETP.GT.U32.AND P6, PT, R5.reuse, R25, PT ;  /* 0x000000190500720c */ /* 0x040fe20003fc4070 */
[----:B------:R-:W-:Y:S02]  /*2650*/  IMAD R28, R5, R29, R28 ;  /* 0x0000001d051c7224 */ /* 0x000fe400078e021c */
[----:B------:R-:W-:Y:S02]  /*2660*/  @!P4 IMAD.IADD R26, R26, 0x1, -R5 ;  /* 0x000000011a1ac824 */ /* 0x000fe400078e0a05 */
[----:B------:R-:W-:Y:S01]  /*2670*/  IMAD.HI.U32 R27, R9, R32, RZ ;  /* 0x00000020091b7227 */ /* 0x000fe200078e00ff */
[----:B------:R-:W-:-:S03]  /*2680*/  ISETP.GT.U32.AND P4, PT, R5, R28, PT ;  /* 0x0000001c0500720c */ /* 0x000fc60003f84070 */
[----:B------:R-:W-:Y:S02]  /*2690*/  IMAD.MOV R24, RZ, RZ, -R24 ;  /* 0x000000ffff187224 */ /* 0x000fe400078e0a18 */
[----:B------:R-:W-:Y:S02]  /*26a0*/  IMAD.MOV R29, RZ, RZ, -R27 ;  /* 0x000000ffff1d7224 */ /* 0x000fe400078e0a1b */
[----:B------:R-:W-:Y:S02]  /*26b0*/  IMAD R27, R5, R24, R30 ;  /* 0x00000018051b7224 */ /* 0x000fe400078e021e */
[--C-:B------:R-:W-:Y:S02]  /*26c0*/  @!P6 IMAD.IADD R25, R25, 0x1, -R5.reuse ;  /* 0x000000011919e824 */ /* 0x100fe400078e0a05 */
[----:B------:R-:W-:Y:S02]  /*26d0*/  IMAD.MOV.U32 R24, RZ, RZ, R26 ;  /* 0x000000ffff187224 */ /* 0x000fe400078e001a */
[C---:B------:R-:W-:Y:S01]  /*26e0*/  IMAD R30, R5.reuse, R29, R32 ;  /* 0x0000001d051e7224 */ /* 0x040fe200078e0220 */
[----:B------:R-:W-:Y:S01]  /*26f0*/  IABS R32, R33 ;  /* 0x0000002100207213 */ /* 0x000fe20000000000 */
[----:B------:R-:W-:Y:S01]  /*2700*/  @!P4 IMAD.IADD R28, R28, 0x1, -R5 ;  /* 0x000000011c1cc824 */ /* 0x000fe200078e0a05 */
[C---:B------:R-:W-:Y:S01]  /*2710*/  ISETP.GT.U32.AND P6, PT, R5.reuse, R25, PT ;  /* 0x000000190500720c */ /* 0x040fe20003fc4070 */
[----:B------:R-:W-:Y:S01]  /*2720*/  @!P3 IMAD.MOV R24, RZ, RZ, -R24 ;  /* 0x000000ffff18b224 */ /* 0x000fe200078e0a18 */
[----:B------:R-:W-:Y:S01]  /*2730*/  ISETP.GT.U32.AND P3, PT, R5, R27, PT ;  /* 0x0000001b0500720c */ /* 0x000fe20003f64070 */
[----:B------:R-:W-:Y:S01]  /*2740*/  IMAD.HI.U32 R26, R9, R32, RZ ;  /* 0x00000020091a7227 */ /* 0x000fe200078e00ff */
[----:B------:R-:W-:-:S03]  /*2750*/  ISETP.GT.U32.AND P4, PT, R5, R28, PT ;  /* 0x0000001c0500720c */ /* 0x000fc60003f84070 */
[----:B------:R-:W-:Y:S02]  /*2760*/  IMAD.MOV R29, RZ, RZ, -R26 ;  /* 0x000000ffff1d7224 */ /* 0x000fe400078e0a1a */
[----:B------:R-:W-:-:S04]  /*2770*/  IMAD.HI.U32 R26, R9, R34, RZ ;  /* 0x00000022091a7227 */ /* 0x000fc800078e00ff */
[--C-:B------:R-:W-:Y:S01]  /*2780*/  @!P6 IMAD.IADD R25, R25, 0x1, -R5.reuse ;  /* 0x000000011919e824 */ /* 0x100fe200078e0a05 */
[C---:B------:R-:W-:Y:S01]  /*2790*/  ISETP.GT.U32.AND P6, PT, R5.reuse, R30, PT ;  /* 0x0000001e0500720c */ /* 0x040fe20003fc4070 */
[----:B------:R-:W-:Y:S02]  /*27a0*/  IMAD R29, R5, R29, R32 ;  /* 0x0000001d051d7224 */ /* 0x000fe400078e0220 */
[--C-:B------:R-:W-:Y:S02]  /*27b0*/  @!P3 IMAD.IADD R27, R27, 0x1, -R5.reuse ;  /* 0x000000011b1bb824 */ /* 0x100fe400078e0a05 */
[----:B------:R-:W-:Y:S01]  /*27c0*/  @!P4 IMAD.IADD R28, R28, 0x1, -R5 ;  /* 0x000000011c1cc824 */ /* 0x000fe200078e0a05 */
[C---:B------:R-:W-:Y:S01]  /*27d0*/  ISETP.GT.U32.AND P4, PT, R5.reuse, R29, PT ;  /* 0x0000001d0500720c */ /* 0x040fe20003f84070 */
[----:B------:R-:W-:Y:S01]  /*27e0*/  IMAD.MOV R32, RZ, RZ, -R26 ;  /* 0x000000ffff207224 */ /* 0x000fe200078e0a1a */
[----:B------:R-:W-:Y:S01]  /*27f0*/  ISETP.GT.U32.AND P3, PT, R5, R27, PT ;  /* 0x0000001b0500720c */ /* 0x000fe20003f64070 */
[----:B------:R-:W-:Y:S01]  /*2800*/  @!P5 IMAD.MOV R23, RZ, RZ, -R23 ;  /* 0x000000ffff17d224 */ /* 0x000fe200078e0a17 */
[----:B------:R-:W-:Y:S01]  /*2810*/  ISETP.GE.AND P5, PT, R31, RZ, PT ;  /* 0x000000ff1f00720c */ /* 0x000fe20003fa6270 */
[----:B------:R-:W-:Y:S01]  /*2820*/  IMAD R32, R5, R32, R34 ;  /* 0x0000002005207224 */ /* 0x000fe200078e0222 */
[----:B------:R-:W-:Y:S01]  /*2830*/  IABS R31, R38 ;  /* 0x00000026001f7213 */ /* 0x000fe20000000000 */
[----:B------:R-:W-:-:S02]  /*2840*/  @!P6 IMAD.IADD R30, R30, 0x1, -R5 ;  /* 0x000000011e1ee824 */ /* 0x000fc400078e0a05 */
[----:B------:R-:W-:-:S03]  /*2850*/  IMAD.HI.U32 R26, R9, R36, RZ ;  /* 0x00000024091a7227 */ /* 0x000fc600078e00ff */
[----:B------:R-:W-:Y:S01]  /*2860*/  ISETP.GT.U32.AND P6, PT, R5, R30, PT ;  /* 0x0000001e0500720c */ /* 0x000fe20003fc4070 */
[--C-:B------:R-:W-:Y:S02]  /*2870*/  @!P4 IMAD.IADD R29, R29, 0x1, -R5.reuse ;  /* 0x000000011d1dc824 */ /* 0x100fe400078e0a05 */
[----:B------:R-:W-:Y:S01]  /*2880*/  @!P3 IMAD.IADD R27, R27, 0x1, -R5 ;  /* 0x000000011b1bb824 */ /* 0x000fe200078e0a05 */
[C---:B------:R-:W-:Y:S01]  /*2890*/  ISETP.GT.U32.AND P3, PT, R5.reuse, R32, PT ;  /* 0x000000200500720c */ /* 0x040fe20003f64070 */
[----:B------:R-:W-:Y:S01]  /*28a0*/  IMAD.MOV.U32 R34, RZ, RZ, R31 ;  /* 0x000000ffff227224 */ /* 0x000fe200078e001f */
[----:B------:R-:W-:Y:S01]  /*28b0*/  ISETP.GT.U32.AND P4, PT, R5, R29, PT ;  /* 0x0000001d0500720c */ /* 0x000fe20003f84070 */
[----:B------:R-:W-:Y:S02]  /*28c0*/  IMAD.MOV R31, RZ, RZ, -R26 ;  /* 0x000000ffff1f7224 */ /* 0x000fe400078e0a1a */
[----:B------:R-:W-:Y:S02]  /*28d0*/  IMAD.MOV.U32 R26, RZ, RZ, R28 ;  /* 0x000000ffff1a7224 */ /* 0x000fe400078e001c */
[----:B------:R-:W-:-:S04]  /*28e0*/  IMAD.HI.U32 R28, R9, R34, RZ ;  /* 0x00000022091c7227 */ /* 0x000fc800078e00ff */
[C---:B------:R-:W-:Y:S02]  /*28f0*/  IMAD R31, R5.reuse, R31, R36 ;  /* 0x0000001f051f7224 */ /* 0x040fe400078e0224 */
[----:B------:R-:W-:Y:S02]  /*2900*/  IMAD.MOV R28, RZ, RZ, -R28 ;  /* 0x000000ffff1c7224 */ /* 0x000fe400078e0a1c */
[--C-:B------:R-:W-:Y:S01]  /*2910*/  @!P6 IMAD.IADD R30, R30, 0x1, -R5.reuse ;  /* 0x000000011e1ee824 */ /* 0x100fe200078e0a05 */
[C---:B------:R-:W-:Y:S01]  /*2920*/  ISETP.GT.U32.AND P6, PT, R5.reuse, R31, PT ;  /* 0x0000001f0500720c */ /* 0x040fe20003fc4070 */
[----:B------:R-:W-:Y:S02]  /*2930*/  IMAD R34, R5, R28, R34 ;  /* 0x0000001c05227224 */ /* 0x000fe400078e0222 */
[----:B------:R-:W-:Y:S02]  /*2940*/  @!P3 IMAD.IADD R32, R32, 0x1, -R5 ;  /* 0x000000012020b824 */ /* 0x000fe400078e0a05 */
[----:B------:R-:W-:Y:S01]  /*2950*/  @!P1 IMAD.MOV R25, RZ, RZ, -R25 ;  /* 0x000000ffff199224 */ /* 0x000fe200078e0a19 */
[----:B------:R-:W-:Y:S01]  /*2960*/  ISETP.GE.AND P1, PT, R33, RZ, PT ;  /* 0x000000ff2100720c */ /* 0x000fe20003f26270 */
[--C-:B------:R-:W-:Y:S01]  /*2970*/  @!P4 IMAD.IADD R29, R29, 0x1, -R5.reuse ;  /* 0x000000011d1dc824 */ /* 0x100fe200078e0a05 */
[----:B------:R-:W-:Y:S01]  /*2980*/  LOP3.LUT R33, R6, 0x84, RZ, 0xfc, !PT ;  /* 0x0000008406217812 */ /* 0x000fe200078efcff */
[----:B------:R-:W-:Y:S01]  /*2990*/  IMAD.MOV.U32 R28, RZ, RZ, R30 ;  /* 0x000000ffff1c7224 */ /* 0x000fe200078e001e */
[C---:B------:R-:W-:Y:S01]  /*29a0*/  ISETP.GT.U32.AND P4, PT, R5.reuse, R34, PT ;  /* 0x000000220500720c */ /* 0x040fe20003f84070 */
[----:B------:R-:W-:Y:S01]  /*29b0*/  @!P0 IMAD.MOV R26, RZ, RZ, -R26 ;  /* 0x000000ffff1a8224 */ /* 0x000fe200078e0a1a */
[----:B------:R-:W-:Y:S01]  /*29c0*/  ISETP.GT.U32.AND P3, PT, R5, R32, PT ;  /* 0x000000200500720c */ /* 0x000fe20003f64070 */
[----:B------:R-:W-:Y:S01]  /*29d0*/  @!P6 IMAD.IADD R31, R31, 0x1, -R5 ;  /* 0x000000011f1fe824 */ /* 0x000fe200078e0a05 */
[----:B------:R-:W-:Y:S01]  /*29e0*/  IABS R36, R33 ;  /* 0x0000002100247213 */ /* 0x000fe20000000000 */
[----:B------:R-:W-:Y:S01]  /*29f0*/  @!P5 IMAD.MOV R28, RZ, RZ, -R28 ;  /* 0x000000ffff1cd224 */ /* 0x000fe200078e0a1c */
[----:B------:R-:W-:Y:S01]  /*2a00*/  ISETP.GE.AND P6, PT, R38, RZ, PT ;  /* 0x000000ff2600720c */ /* 0x000fe20003fc6270 */
[----:B------:R-:W-:Y:S01]  /*2a10*/  @!P2 IMAD.MOV R27, RZ, RZ, -R27 ;  /* 0x000000ffff1ba224 */ /* 0x000fe200078e0a1b */
[----:B------:R-:W-:Y:S01]  /*2a20*/  IABS R38, R39 ;  /* 0x0000002700267213 */ /* 0x000fe20000000000 */
[----:B------:R-:W-:Y:S01]  /*2a30*/  IMAD.HI.U32 R30, R9, R36, RZ ;  /* 0x00000024091e7227 */ /* 0x000fe200078e00ff */
[----:B------:R-:W-:-:S02]  /*2a40*/  ISETP.GT.U32.AND P5, PT, R5, R31, PT ;  /* 0x0000001f0500720c */ /* 0x000fc40003fa4070 */
[----:B------:R-:W-:Y:S01]  /*2a50*/  ISETP.GE.AND P0, PT, R35, RZ, PT ;  /* 0x000000ff2300720c */ /* 0x000fe20003f06270 */
[----:B------:R-:W-:Y:S01]  /*2a60*/  IMAD.MOV R30, RZ, RZ, -R30 ;  /* 0x000000ffff1e7224 */ /* 0x000fe200078e0a1e */
[----:B------:R-:W-:Y:S01]  /*2a70*/  ISETP.GE.AND P2, PT, R37, RZ, PT ;  /* 0x000000ff2500720c */ /* 0x000fe20003f46270 */
[--C-:B------:R-:W-:Y:S02]  /*2a80*/  @!P4 IMAD.IADD R34, R34, 0x1, -R5.reuse ;  /* 0x000000012222c824 */ /* 0x100fe400078e0a05 */
[----:B------:R-:W-:Y:S01]  /*2a90*/  @!P3 IMAD.IADD R32, R32, 0x1, -R5 ;  /* 0x000000012020b824 */ /* 0x000fe200078e0a05 */
[----:B------:R-:W-:Y:S01]  /*2aa0*/  ISETP.GE.AND P3, PT, R33, RZ, PT ;  /* 0x000000ff2100720c */ /* 0x000fe20003f66270 */
[C---:B------:R-:W-:Y:S01]  /*2ab0*/  IMAD R33, R5.reuse, R30, R36 ;  /* 0x0000001e05217224 */ /* 0x040fe200078e0224 */
[----:B------:R-:W-:Y:S01]  /*2ac0*/  ISETP.GT.U32.AND P4, PT, R5, R34, PT ;  /* 0x000000220500720c */ /* 0x000fe20003f84070 */
[----:B------:R-:W-:-:S04]  /*2ad0*/  IMAD.HI.U32 R30, R9, R38, RZ ;  /* 0x00000026091e7227 */ /* 0x000fc800078e00ff */
[----:B------:R-:W-:Y:S02]  /*2ae0*/  IMAD.MOV R30, RZ, RZ, -R30 ;  /* 0x000000ffff1e7224 */ /* 0x000fe400078e0a1e */
[----:B------:R-:W-:Y:S01]  /*2af0*/  @!P5 IMAD.IADD R31, R31, 0x1, -R5 ;  /* 0x000000011f1fd824 */ /* 0x000fe200078e0a05 */
[C---:B------:R-:W-:Y:S01]  /*2b00*/  ISETP.GT.U32.AND P5, PT, R5.reuse, R33, PT ;  /* 0x000000210500720c */ /* 0x040fe20003fa4070 */
[----:B------:R-:W-:Y:S02]  /*2b10*/  IMAD R36, R5, R30, R38 ;  /* 0x0000001e05247224 */ /* 0x000fe400078e0226 */
[----:B------:R-:W-:-:S04]  /*2b20*/  IMAD.HI.U32 R30, R9, R40, RZ ;  /* 0x00000028091e7227 */ /* 0x000fc800078e00ff */
[----:B------:R-:W-:-:S04]  /*2b30*/  IMAD.HI.U32 R35, R9, R42, RZ ;  /* 0x0000002a09237227 */ /* 0x000fc800078e00ff */
[----:B------:R-:W-:Y:S02]  /*2b40*/  IMAD.MOV R37, RZ, RZ, -R30 ;  /* 0x000000ffff257224 */ /* 0x000fe400078e0a1e */
[----:B------:R-:W-:Y:S01]  /*2b50*/  @!P4 IMAD.IADD R34, R34, 0x1, -R5 ;  /* 0x000000012222c824 */ /* 0x000fe200078e0a05 */
[----:B------:R-:W-:Y:S01]  /*2b60*/  ISETP.GT.U32.AND P4, PT, R5, R36, PT ;  /* 0x000000240500720c */ /* 0x000fe20003f84070 */
[----:B------:R-:W-:-:S04]  /*2b70*/  IMAD.HI.U32 R30, R9, R44, RZ ;  /* 0x0000002c091e7227 */ /* 0x000fc800078e00ff */
[----:B------:R-:W-:Y:S02]  /*2b80*/  IMAD.MOV R38, RZ, RZ, -R35 ;  /* 0x000000ffff267224 */ /* 0x000fe400078e0a23 */
[C---:B------:R-:W-:Y:S02]  /*2b90*/  IMAD R35, R5.reuse, R37, R40 ;  /* 0x0000002505237224 */ /* 0x040fe400078e0228 */
[----:B------:R-:W-:Y:S02]  /*2ba0*/  IMAD.MOV R37, RZ, RZ, -R30 ;  /* 0x000000ffff257224 */ /* 0x000fe400078e0a1e */
[----:B------:R-:W-:Y:S02]  /*2bb0*/  IMAD.MOV.U32 R30, RZ, RZ, R32 ;  /* 0x000000ffff1e7224 */ /* 0x000fe400078e0020 */
[C---:B------:R-:W-:Y:S02]  /*2bc0*/  IMAD R38, R5.reuse, R38, R42 ;  /* 0x0000002605267224 */ /* 0x040fe400078e022a */
[----:B------:R-:W-:Y:S01]  /*2bd0*/  @!P0 IMAD.MOV R30, RZ, RZ, -R30 ;  /* 0x000000ffff1e8224 */ /* 0x000fe200078e0a1e */
[----:B------:R-:W-:Y:S01]  /*2be0*/  ISETP.GT.U32.AND P0, PT, R5, R35, PT ;  /* 0x000000230500720c */ /* 0x000fe20003f04070 */
[----:B------:R-:W-:-:S02]  /*2bf0*/  IMAD.MOV.U32 R32, RZ, RZ, R34 ;  /* 0x000000ffff207224 */ /* 0x000fc400078e0022 */
[--C-:B------:R-:W-:Y:S01]  /*2c00*/  @!P5 IMAD.IADD R33, R33, 0x1, -R5.reuse ;  /* 0x000000012121d824 */ /* 0x100fe200078e0a05 */
[----:B------:R-:W-:Y:S01]  /*2c10*/  ISETP.GE.AND P5, PT, R39, RZ, PT ;  /* 0x000000ff2700720c */ /* 0x000fe20003fa6270 */
[----:B------:R-:W-:Y:S01]  /*2c20*/  @!P6 IMAD.MOV R32, RZ, RZ, -R32 ;  /* 0x000000ffff20e224 */ /* 0x000fe200078e0a20 */
[C---:B------:R-:W-:Y:S01]  /*2c30*/  ISETP.GT.U32.AND P6, PT, R5.reuse, R38, PT ;  /* 0x000000260500720c */ /* 0x040fe20003fc4070 */
[----:B------:R-:W-:Y:S01]  /*2c40*/  @!P4 IMAD.IADD R36, R36, 0x1, -R5 ;  /* 0x000000012424c824 */ /* 0x000fe200078e0a05 */
[C---:B------:R-:W-:Y:S01]  /*2c50*/  ISETP.GT.U32.AND P4, PT, R5.reuse, R33, PT ;  /* 0x000000210500720c */ /* 0x040fe20003f84070 */
[----:B------:R-:W-:Y:S01]  /*2c60*/  @!P1 IMAD.MOV R29, RZ, RZ, -R29 ;  /* 0x000000ffff1d9224 */ /* 0x000fe200078e0a1d */
[----:B------:R-:W-:Y:S01]  /*2c70*/  IABS R39, R46 ;  /* 0x0000002e00277213 */ /* 0x000fe20000000000 */
[C---:B------:R-:W-:Y:S01]  /*2c80*/  IMAD R37, R5.reuse, R37, R44 ;  /* 0x0000002505257224 */ /* 0x040fe200078e022c */
[----:B------:R-:W-:Y:S01]  /*2c90*/  ISETP.GT.U32.AND P1, PT, R5, R36, PT ;  /* 0x000000240500720c */ /* 0x000fe20003f24070 */
[----:B------:R-:W-:Y:S01]  /*2ca0*/  @!P0 IMAD.IADD R35, R35, 0x1, -R5 ;  /* 0x0000000123238824 */ /* 0x000fe200078e0a05 */
[----:B------:R-:W-:Y:S01]  /*2cb0*/  ISETP.GE.AND P0, PT, R45, RZ, PT ;  /* 0x000000ff2d00720c */ /* 0x000fe20003f06270 */
[----:B------:R-:W-:Y:S01]  /*2cc0*/  @!P2 IMAD.MOV R31, RZ, RZ, -R31 ;  /* 0x000000ffff1fa224 */ /* 0x000fe200078e0a1f */
[----:B------:R-:W-:Y:S01]  /*2cd0*/  ISETP.GE.AND P2, PT, R41, RZ, PT ;  /* 0x000000ff2900720c */ /* 0x000fe20003f46270 */
[----:B------:R-:W-:Y:S01]  /*2ce0*/  IMAD.MOV.U32 R40, RZ, RZ, R39 ;  /* 0x000000ffff287224 */ /* 0x000fe200078e0027 */
[----:B------:R-:W-:Y:S01]  /*2cf0*/  LOP3.LUT R41, R6, 0x68, RZ, 0xfc, !PT ;  /* 0x0000006806297812 */ /* 0x000fe200078efcff */
[--C-:B------:R-:W-:Y:S01]  /*2d00*/  @!P6 IMAD.IADD R38, R38, 0x1, -R5.reuse ;  /* 0x000000012626e824 */ /* 0x100fe200078e0a05 */
[----:B------:R-:W-:Y:S01]  /*2d10*/  ISETP.GT.U32.AND P6, PT, R5, R35, PT ;  /* 0x000000230500720c */ /* 0x000fe20003fc4070 */
[----:B------:R-:W-:Y:S01]  /*2d20*/  @!P4 IMAD.IADD R33, R33, 0x1, -R5 ;  /* 0x000000012121c824 */ /* 0x000fe200078e0a05 */
[----:B------:R-:W-:Y:S01]  /*2d30*/  ISETP.GT.U32.AND P4, PT, R5, R37, PT ;  /* 0x000000250500720c */ /* 0x000fe20003f84070 */
[----:B------:R-:W-:Y:S01]  /*2d40*/  IMAD.HI.U32 R34, R9, R40, RZ ;  /* 0x0000002809227227 */ /* 0x000fe200078e00ff */
[----:B------:R-:W-:-:S02]  /*2d50*/  IABS R42, R41 ;  /* 0x00000029002a7213 */ /* 0x000fc40000000000 */
[----:B------:R-:W-:Y:S01]  /*2d60*/  LOP3.LUT R45, R6, 0x60, RZ, 0xfc, !PT ;  /* 0x00000060062d7812 */ /* 0x000fe200078efcff */
[----:B------:R-:W-:Y:S01]  /*2d70*/  @!P1 IMAD.IADD R36, R36, 0x1, -R5 ;  /* 0x0000000124249824 */ /* 0x000fe200078e0a05 */
[----:B------:R-:W-:Y:S01]  /*2d80*/  ISETP.GE.AND P1, PT, R43, RZ, PT ;  /* 0x000000ff2b00720c */ /* 0x000fe20003f26270 */
[----:B------:R-:W-:Y:S01]  /*2d90*/  IMAD.MOV R34, RZ, RZ, -R34 ;  /* 0x000000ffff227224 */ /* 0x000fe200078e0a22 */
[----:B------:R-:W-:Y:S01]  /*2da0*/  LOP3.LUT R43, R6, 0x64, RZ, 0xfc, !PT ;  /* 0x00000064062b7812 */ /* 0x000fe200078efcff */
[----:B------:R-:W-:-:S03]  /*2db0*/  IMAD.HI.U32 R39, R9, R42, RZ ;  /* 0x0000002a09277227 */ /* 0x000fc600078e00ff */
[----:B------:R-:W-:Y:S01]  /*2dc0*/  IABS R44, R43 ;  /* 0x0000002b002c7213 */ /* 0x000fe20000000000 */
[----:B------:R-:W-:Y:S01]  /*2dd0*/  @!P3 IMAD.MOV R33, RZ, RZ, -R33 ;  /* 0x000000ffff21b224 */ /* 0x000fe200078e0a21 */
[C---:B------:R-:W-:Y:S01]  /*2de0*/  ISETP.GT.U32.AND P3, PT, R5.reuse, R38, PT ;  /* 0x000000260500720c */ /* 0x040fe20003f64070 */
[----:B------:R-:W-:Y:S02]  /*2df0*/  IMAD R40, R5, R34, R40 ;  /* 0x0000002205287224 */ /* 0x000fe400078e0228 */
[--C-:B------:R-:W-:Y:S01]  /*2e00*/  @!P6 IMAD.IADD R35, R35, 0x1, -R5.reuse ;  /* 0x000000012323e824 */ /* 0x100fe200078e0a05 */
[----:B------:R-:W-:Y:S01]  /*2e10*/  ISETP.GE.AND P6, PT, R46, RZ, PT ;  /* 0x000000ff2e00720c */ /* 0x000fe20003fc6270 */
[----:B------:R-:W-:Y:S01]  /*2e20*/  @!P4 IMAD.IADD R37, R37, 0x1, -R5 ;  /* 0x000000012525c824 */ /* 0x000fe200078e0a05 */
[----:B------:R-:W-:Y:S01]  /*2e30*/  IABS R46, R45 ;  /* 0x0000002d002e7213 */ /* 0x000fe20000000000 */
[----:B------:R-:W-:Y:S02]  /*2e40*/  IMAD.MOV.U32 R34, RZ, RZ, R36 ;  /* 0x000000ffff227224 */ /* 0x000fe400078e0024 */
[----:B------:R-:W-:Y:S01]  /*2e50*/  IMAD.MOV R39, RZ, RZ, -R39 ;  /* 0x000000ffff277224 */ /* 0x000fe200078e0a27 */
[----:B------:R-:W-:Y:S01]  /*2e60*/  ISETP.GT.U32.AND P4, PT, R5, R37, PT ;  /* 0x000000250500720c */ /* 0x000fe20003f84070 */
[----:B------:R-:W-:-:S04]  /*2e70*/  IMAD.HI.U32 R36, R9, R44, RZ ;  /* 0x0000002c09247227 */ /* 0x000fc800078e00ff */
[----:B------:R-:W-:Y:S02]  /*2e80*/  IMAD R39, R5, R39, R42 ;  /* 0x0000002705277224 */ /* 0x000fe400078e022a */
[----:B------:R-:W-:Y:S02]  /*2e90*/  IMAD.MOV R42, RZ, RZ, -R36 ;  /* 0x000000ffff2a7224 */ /* 0x000fe400078e0a24 */
[----:B------:R-:W-:-:S04]  /*2ea0*/  IMAD.HI.U32 R36, R9, R46, RZ ;  /* 0x0000002e09247227 */ /* 0x000fc800078e00ff */
[----:B------:R-:W-:Y:S02]  /*2eb0*/  IMAD.MOV R36, RZ, RZ, -R36 ;  /* 0x000000ffff247224 */ /* 0x000fe400078e0a24 */
[----:B------:R-:W-:Y:S01]  /*2ec0*/  @!P3 IMAD.IADD R38, R38, 0x1, -R5 ;  /* 0x000000012626b824 */ /* 0x000fe200078e0a05 */
[----:B------:R-:W-:Y:S01]  /*2ed0*/  ISETP.GE.AND P3, PT, R41, RZ, PT ;  /* 0x000000ff2900720c */ /* 0x000fe20003f66270 */
[----:B------:R-:W-:Y:S01]  /*2ee0*/  @!P5 IMAD.MOV R34, RZ, RZ, -R34 ;  /* 0x000000ffff22d224 */ /* 0x000fe200078e0a22 */
[C---:B------:R-:W-:Y:S01]  /*2ef0*/  ISETP.GT.U32.AND P5, PT, R5.reuse, R40, PT ;  /* 0x000000280500720c */ /* 0x040fe20003fa4070 */
[C---:B------:R-:W-:Y:S02]  /*2f00*/  IMAD R41, R5.reuse, R36, R46 ;  /* 0x0000002405297224 */ /* 0x040fe400078e022e */
[----:B------:R-:W-:Y:S01]  /*2f10*/  IMAD R42, R5, R42, R44 ;  /* 0x0000002a052a7224 */ /* 0x000fe200078e022c */
[----:B------:R-:W-:Y:S01]  /*2f20*/  IABS R44, R47 ;  /* 0x0000002f002c7213 */ /* 0x000fe20000000000 */
[----:B------:R-:W-:-:S02]  /*2f30*/  IMAD.MOV.U32 R36, RZ, RZ, R38 ;  /* 0x000000ffff247224 */ /* 0x000fc400078e0026 */
[----:B------:R-:W-:Y:S01]  /*2f40*/  @!P4 IMAD.IADD R37, R37, 0x1, -R5 ;  /* 0x000000012525c824 */ /* 0x000fe200078e0a05 */
[C---:B------:R-:W-:Y:S01]  /*2f50*/  ISETP.GT.U32.AND P4, PT, R5.reuse, R39, PT ;  /* 0x000000270500720c */ /* 0x040fe20003f84070 */
[----:B------:R-:W-:Y:S01]  /*2f60*/  @!P1 IMAD.MOV R36, RZ, RZ, -R36 ;  /* 0x000000ffff249224 */ /* 0x000fe200078e0a24 */
[----:B------:R-:W-:Y:S01]  /*2f70*/  ISETP.GT.U32.AND P1, PT, R5, R42, PT ;  /* 0x0000002a0500720c */ /* 0x000fe20003f24070 */
[----:B------:R-:W-:Y:S02]  /*2f80*/  @!P2 IMAD.MOV R35, RZ, RZ, -R35 ;  /* 0x000000ffff23a224 */ /* 0x000fe400078e0a23 */
[----:B------:R-:W-:Y:S01]  /*2f90*/  @!P5 IMAD.IADD R40, R40, 0x1, -R5 ;  /* 0x000000012828d824 */ /* 0x000fe200078e0a05 */
[----:B------:R-:W-:Y:S01]  /*2fa0*/  ISETP.GE.AND P5, PT, R43, RZ, PT ;  /* 0x000000ff2b00720c */ /* 0x000fe20003fa6270 */
[----:B------:R-:W-:Y:S01]  /*2fb0*/  IMAD.HI.U32 R38, R9, R44, RZ ;  /* 0x0000002c09267227 */ /* 0x000fe200078e00ff */
[----:B------:R-:W-:Y:S02]  /*2fc0*/  IABS R43, R49 ;  /* 0x00000031002b7213 */ /* 0x000fe40000000000 */
[----:B------:R-:W-:Y:S01]  /*2fd0*/  ISETP.GT.U32.AND P2, PT, R5, R40, PT ;  /* 0x000000280500720c */ /* 0x000fe20003f44070 */
[----:B------:R-:W-:-:S02]  /*2fe0*/  IMAD.MOV R38, RZ, RZ, -R38 ;  /* 0x000000ffff267224 */ /* 0x000fc400078e0a26 */
[--C-:B------:R-:W-:Y:S02]  /*2ff0*/  @!P4 IMAD.IADD R39, R39, 0x1, -R5.reuse ;  /* 0x000000012727c824 */ /* 0x100fe400078e0a05 */
[----:B------:R-:W-:Y:S02]  /*3000*/  @!P1 IMAD.IADD R42, R42, 0x1, -R5 ;  /* 0x000000012a2a9824 */ /* 0x000fe400078e0a05 */
[----:B------:R-:W-:Y:S01]  /*3010*/  IMAD.MOV.U32 R46, RZ, RZ, R43 ;  /* 0x000000ffff2e7224 */ /* 0x000fe200078e002b */
[C---:B------:R-:W-:Y:S01]  /*3020*/  ISETP.GT.U32.AND P4, PT, R5.reuse, R39, PT ;  /* 0x000000270500720c */ /* 0x040fe20003f84070 */
[C---:B------:R-:W-:Y:S01]  /*3030*/  IMAD R44, R5.reuse, R38, R44 ;  /* 0x00000026052c7224 */ /* 0x040fe200078e022c */
[----:B------:R-:W-:Y:S01]  /*3040*/  ISETP.GT.U32.AND P1, PT, R5, R42, PT ;  /* 0x0000002a0500720c */ /* 0x000fe20003f24070 */
[----:B------:R-:W-:-:S04]  /*3050*/  IMAD.HI.U32 R43, R9, R46, RZ ;  /* 0x0000002e092b7227 */ /* 0x000fc800078e00ff */
[----:B------:R-:W-:Y:S02]  /*3060*/  IMAD.MOV R43, RZ, RZ, -R43 ;  /* 0x000000ffff2b7224 */ /* 0x000fe400078e0a2b */
[--C-:B------:R-:W-:Y:S01]  /*3070*/  @!P2 IMAD.IADD R40, R40, 0x1, -R5.reuse ;  /* 0x000000012828a824 */ /* 0x100fe200078e0a05 */
[----:B------:R-:W-:Y:S01]  /*3080*/  ISETP.GE.AND P2, PT, R45, RZ, PT ;  /* 0x000000ff2d00720c */ /* 0x000fe20003f46270 */
[----:B------:R-:W-:Y:S02]  /*3090*/  IMAD R43, R5, R43, R46 ;  /* 0x0000002b052b7224 */ /* 0x000fe400078e022e */
[--C-:B------:R-:W-:Y:S01]  /*30a0*/  @!P4 IMAD.IADD R39, R39, 0x1, -R5.reuse ;  /* 0x000000012727c824 */ /* 0x100fe200078e0a05 */
[----:B------:R-:W-:Y:S01]  /*30b0*/  ISETP.GE.AND P4, PT, R47, RZ, PT ;  /* 0x000000ff2f00720c */ /* 0x000fe20003f86270 */
[----:B------:R-:W-:Y:S01]  /*30c0*/  @!P1 IMAD.IADD R42, R42, 0x1, -R5 ;  /* 0x000000012a2a9824 */ /* 0x000fe200078e0a05 */
[C---:B------:R-:W-:Y:S01]  /*30d0*/  LOP3.LUT R47, R6.reuse, 0x50, RZ, 0xfc, !PT ;  /* 0x00000050062f7812 */ /* 0x040fe200078efcff */
[----:B------:R-:W-:Y:S01]  /*30e0*/  IMAD.MOV.U32 R38, RZ, RZ, R40 ;  /* 0x000000ffff267224 */ /* 0x000fe200078e0028 */
[----:B------:R-:W-:Y:S01]  /*30f0*/  ISETP.GT.U32.AND P1, PT, R5, R43, PT ;  /* 0x0000002b0500720c */ /* 0x000fe20003f24070 */
[----:B------:R-:W-:Y:S01]  /*3100*/  @!P3 IMAD.MOV R39, RZ, RZ, -R39 ;  /* 0x000000ffff27b224 */ /* 0x000fe200078e0a27 */
[----:B------:R-:W-:Y:S01]  /*3110*/  IABS R46, R47 ;  /* 0x0000002f002e7213 */ /* 0x000fe20000000000 */
[----:B------:R-:W-:Y:S01]  /*3120*/  @!P0 IMAD.MOV R37, RZ, RZ, -R37 ;  /* 0x000000ffff258224 */ /* 0x000fe200078e0a25 */
[----:B------:R-:W-:Y:S01]  /*3130*/  ISETP.GE.AND P3, PT, R49, RZ, PT ;  /* 0x000000ff3100720c */ /* 0x000fe20003f66270 */
[----:B------:R-:W-:Y:S01]  /*3140*/  @!P6 IMAD.MOV R38, RZ, RZ, -R38 ;  /* 0x000000ffff26e224 */ /* 0x000fe200078e0a26 */
[----:B------:R-:W-:Y:S01]  /*3150*/  LOP3.LUT R49, R6, 0x48, RZ, 0xfc, !PT ;  /* 0x0000004806317812 */ /* 0x000fe200078efcff */
[----:B------:R-:W-:Y:S01]  /*3160*/  IMAD.HI.U32 R40, R9, R46, RZ ;  /* 0x0000002e09287227 */ /* 0x000fe200078e00ff */
[----:B------:R-:W-:-:S02]  /*3170*/  ISETP.GT.U32.AND P0, PT, R5, R41, PT ;  /* 0x000000290500720c */ /* 0x000fc40003f04070 */
[----:B------:R-:W-:Y:S01]  /*3180*/  ISETP.GT.U32.AND P6, PT, R5, R44, PT ;  /* 0x0000002c0500720c */ /* 0x000fe20003fc4070 */
[----:B------:R-:W-:Y:S01]  /*3190*/  IMAD.MOV R40, RZ, RZ, -R40 ;  /* 0x000000ffff287224 */ /* 0x000fe200078e0a28 */
[----:B------:R-:W-:Y:S01]  /*31a0*/  IABS R50, R49 ;  /* 0x0000003100327213 */ /* 0x000fe20000000000 */
[----:B------:R-:W-:Y:S02]  /*31b0*/  @!P1 IMAD.IADD R43, R43, 0x1, -R5 ;  /* 0x000000012b2b9824 */ /* 0x000fe400078e0a05 */
[C---:B------:R-:W-:Y:S02]  /*31c0*/  IMAD R46, R5.reuse, R40, R46 ;  /* 0x00000028052e7224 */ /* 0x040fe400078e022e */
[----:B------:R-:W-:Y:S01]  /*31d0*/  IMAD.MOV.U32 R40, RZ, RZ, R42 ;  /* 0x000000ffff287224 */ /* 0x000fe200078e002a */
[----:B------:R-:W-:Y:S01]  /*31e0*/  ISETP.GT.U32.AND P1, PT, R5, R43, PT ;  /* 0x0000002b0500720c */ /* 0x000fe20003f24070 */
[----:B------:R-:W-:-:S04]  /*31f0*/  IMAD.HI.U32 R42, R9, R50, RZ ;  /* 0x00000032092a7227 */ /* 0x000fc800078e00ff */
[----:B------:R-:W-:Y:S02]  /*3200*/  IMAD.MOV R42, RZ, RZ, -R42 ;  /* 0x000000ffff2a7224 */ /* 0x000fe400078e0a2a */
[--C-:B------:R-:W-:Y:S02]  /*3210*/  @!P0 IMAD.IADD R41, R41, 0x1, -R5.reuse ;  /* 0x0000000129298824 */ /* 0x100fe400078e0a05 */
[----:B------:R-:W-:Y:S02]  /*3220*/  @!P6 IMAD.IADD R44, R44, 0x1, -R5 ;  /* 0x000000012c2ce824 */ /* 0x000fe400078e0a05 */
[C---:B------:R-:W-:Y:S01]  /*3230*/  IMAD R50, R5.reuse, R42, R50 ;  /* 0x0000002a05327224 */ /* 0x040fe200078e0232 */
[C---:B------:R-:W-:Y:S01]  /*3240*/  ISETP.GT.U32.AND P0, PT, R5.reuse, R41, PT ;  /* 0x000000290500720c */ /* 0x040fe20003f04070 */
[----:B------:R-:W-:Y:S01]  /*3250*/  @!P5 IMAD.MOV R40, RZ, RZ, -R40 ;  /* 0x000000ffff28d224 */ /* 0x000fe200078e0a28 */
[----:B------:R-:W-:Y:S01]  /*3260*/  ISETP.GT.U32.AND P6, PT, R5, R44, PT ;  /* 0x0000002c0500720c */ /* 0x000fe20003fc4070 */
[----:B------:R-:W-:Y:S01]  /*3270*/  IMAD.HI.U32 R45, R9, R48, RZ ;  /* 0x00000030092d7227 */ /* 0x000fe200078e00ff */
[----:B------:R-:W-:-:S03]  /*3280*/  ISETP.GT.U32.AND P5, PT, R5, R46, PT ;  /* 0x0000002e0500720c */ /* 0x000fc60003fa4070 */
[----:B------:R-:W-:Y:S01]  /*3290*/  @!P1 IMAD.IADD R43, R43, 0x1, -R5 ;  /* 0x000000012b2b9824 */ /* 0x000fe200078e0a05 */
[----:B------:R-:W-:Y:S01]  /*32a0*/  ISETP.GT.U32.AND P1, PT, R5, R50, PT ;  /* 0x000000320500720c */ /* 0x000fe20003f24070 */
[----:B------:R-:W-:Y:S02]  /*32b0*/  IMAD.MOV R45, RZ, RZ, -R45 ;  /* 0x000000ffff2d7224 */ /* 0x000fe400078e0a2d */
[----:B------:R-:W-:-:S04]  /*32c0*/  IMAD.HI.U32 R42, R9, R52, RZ ;  /* 0x00000034092a7227 */ /* 0x000fc800078e00ff */
[----:B------:R-:W-:Y:S02]  /*32d0*/  IMAD R48, R5, R45, R48 ;  /* 0x0000002d05307224 */ /* 0x000fe400078e0230 */
[--C-:B------:R-:W-:Y:S01]  /*32e0*/  @!P0 IMAD.IADD R41, R41, 0x1, -R5.reuse ;  /* 0x0000000129298824 */ /* 0x100fe200078e0a05 */
[----:B------:R-:W-:Y:S01]  /*32f0*/  ISETP.GE.AND P0, PT, R47, RZ, PT ;  /* 0x000000ff2f00720c */ /* 0x000fe20003f06270 */
[--C-:B------:R-:W-:Y:S01]  /*3300*/  @!P6 IMAD.IADD R44, R44, 0x1, -R5.reuse ;  /* 0x000000012c2ce824 */ /* 0x100fe200078e0a05 */
[----:B------:R-:W-:Y:S01]  /*3310*/  ISETP.GT.U32.AND P6, PT, R5, R48, PT ;  /* 0x000000300500720c */ /* 0x000fe20003fc4070 */
[--C-:B------:R-:W-:Y:S02]  /*3320*/  @!P5 IMAD.IADD R46, R46, 0x1, -R5.reuse ;  /* 0x000000012e2ed824 */ /* 0x100fe400078e0a05 */
[----:B------:R-:W-:Y:S02]  /*3330*/  @!P1 IMAD.IADD R50, R50, 0x1, -R5 ;  /* 0x0000000132329824 */ /* 0x000fe400078e0a05 */
[----:B------:R-:W-:Y:S01]  /*3340*/  @!P2 IMAD.MOV R41, RZ, RZ, -R41 ;  /* 0x000000ffff29a224 */ /* 0x000fe200078e0a29 */
[----:B------:R-:W-:Y:S01]  /*3350*/  ISETP.GE.AND P2, PT, R51, RZ, PT ;  /* 0x000000ff3300720c */ /* 0x000fe20003f46270 */
[----:B------:R-:W-:Y:S01]  /*3360*/  IMAD.MOV R42, RZ, RZ, -R42 ;  /* 0x000000ffff2a7224 */ /* 0x000fe200078e0a2a */
[----:B------:R-:W-:Y:S01]  /*3370*/  ISETP.GT.U32.AND P5, PT, R5, R46, PT ;  /* 0x0000002e0500720c */ /* 0x000fe20003fa4070 */
[----:B------:R-:W-:Y:S01]  /*3380*/  IMAD.HI.U32 R45, R9, R56, RZ ;  /* 0x00000038092d7227 */ /* 0x000fe200078e00ff */
[----:B------:R-:W-:-:S02]  /*3390*/  LOP3.LUT R51, R6, 0x40, RZ, 0xfc, !PT ;  /* 0x0000004006337812 */ /* 0x000fc400078efcff */
[C---:B------:R-:W-:Y:S01]  /*33a0*/  ISETP.GT.U32.AND P1, PT, R5.reuse, R50, PT ;  /* 0x000000320500720c */ /* 0x040fe20003f24070 */
[----:B------:R-:W-:Y:S01]  /*33b0*/  IMAD R52, R5, R42, R52 ;  /* 0x0000002a05347224 */ /* 0x000fe200078e0234 */
[----:B------:R-:W-:Y:S01]  /*33c0*/  IABS R54, R51 ;  /* 0x0000003300367213 */ /* 0x000fe20000000000 */
[----:B------:R-:W-:Y:S01]  /*33d0*/  @!P6 IMAD.IADD R48, R48, 0x1, -R5 ;  /* 0x000000013030e824 */ /* 0x000fe200078e0a05 */
[----:B------:R-:W-:Y:S01]  /*33e0*/  ISETP.GE.AND P6, PT, R49, RZ, PT ;  /* 0x000000ff3100720c */ /* 0x000fe20003fc6270 */
[----:B------:R-:W-:Y:S02]  /*33f0*/  IMAD.MOV.U32 R42, RZ, RZ, R44 ;  /* 0x000000ffff2a7224 */ /* 0x000fe400078e002c */
[----:B------:R-:W-:-:S04]  /*3400*/  IMAD.HI.U32 R44, R9, R54, RZ ;  /* 0x00000036092c7227 */ /* 0x000fc800078e00ff */
[----:B------:R-:W-:Y:S01]  /*3410*/  @!P5 IMAD.IADD R46, R46, 0x1, -R5 ;  /* 0x000000012e2ed824 */ /* 0x000fe200078e0a05 */
[C---:B------:R-:W-:Y:S01]  /*3420*/  ISETP.GT.U32.AND P5, PT, R5.reuse, R52, PT ;  /* 0x000000340500720c */ /* 0x040fe20003fa4070 */
[----:B------:R-:W-:Y:S02]  /*3430*/  IMAD.MOV R47, RZ, RZ, -R44 ;  /* 0x000000ffff2f7224 */ /* 0x000fe400078e0a2c */
[----:B------:R-:W-:Y:S02]  /*3440*/  IMAD.MOV R45, RZ, RZ, -R45 ;  /* 0x000000ffff2d7224 */ /* 0x000fe400078e0a2d */
[--C-:B------:R-:W-:Y:S02]  /*3450*/  @!P1 IMAD.IADD R50, R50, 0x1, -R5.reuse ;  /* 0x0000000132329824 */ /* 0x100fe400078e0a05 */
[----:B------:R-:W-:Y:S02]  /*3460*/  IMAD.MOV.U32 R44, RZ, RZ, R46 ;  /* 0x000000ffff2c7224 */ /* 0x000fe400078e002e */
[C---:B------:R-:W-:Y:S01]  /*3470*/  IMAD R46, R5.reuse, R47, R54 ;  /* 0x0000002f052e7224 */ /* 0x040fe200078e0236 */
[C---:B------:R-:W-:Y:S01]  /*3480*/  LOP3.LUT R47, R6.reuse, 0x30, RZ, 0xfc, !PT ;  /* 0x00000030062f7812 */ /* 0x040fe200078efcff */
[C---:B------:R-:W-:Y:S01]  /*3490*/  IMAD R54, R5.reuse, R45, R56 ;  /* 0x0000002d05367224 */ /* 0x040fe200078e0238 */
[----:B------:R-:W-:Y:S01]  /*34a0*/  LOP3.LUT R45, R6, 0x34, RZ, 0xfc, !PT ;  /* 0x00000034062d7812 */ /* 0x000fe200078efcff */
[----:B------:R-:W-:Y:S01]  /*34b0*/  IMAD.MOV.U32 R60, RZ, RZ, R50 ;  /* 0x000000ffff3c7224 */ /* 0x000fe200078e0032 */
[C---:B------:R-:W-:Y:S01]  /*34c0*/  ISETP.GT.U32.AND P1, PT, R5.reuse, R46, PT ;  /* 0x0000002e0500720c */ /* 0x040fe20003f24070 */
[----:B------:R-:W-:Y:S01]  /*34d0*/  @!P4 IMAD.MOV R42, RZ, RZ, -R42 ;  /* 0x000000ffff2ac224 */ /* 0x000fe200078e0a2a */
[C---:B------:R-:W-:Y:S01]  /*34e0*/  ISETP.GT.U32.AND P4, PT, R5.reuse, R48, PT ;  /* 0x000000300500720c */ /* 0x040fe20003f84070 */
[----:B------:R-:W-:Y:S01]  /*34f0*/  @!P6 IMAD.MOV R60, RZ, RZ, -R60 ;  /* 0x000000ffff3ce224 */ /* 0x000fe200078e0a3c */
[----:B------:R-:W-:Y:S01]  /*3500*/  ISETP.GT.U32.AND P6, PT, R5, R54, PT ;  /* 0x000000360500720c */ /* 0x000fe20003fc4070 */
[----:B------:R-:W-:Y:S01]  /*3510*/  @!P0 IMAD.MOV R44, RZ, RZ, -R44 ;  /* 0x000000ffff2c8224 */ /* 0x000fe200078e0a2c */
[----:B------:R-:W-:Y:S01]  /*3520*/  ISETP.GE.AND P0, PT, R51, RZ, PT ;  /* 0x000000ff3300720c */ /* 0x000fe20003f06270 */
[----:B------:R-:W-:Y:S01]  /*3530*/  @!P5 IMAD.IADD R52, R52, 0x1, -R5 ;  /* 0x000000013434d824 */ /* 0x000fe200078e0a05 */
[----:B------:R-:W-:Y:S01]  /*3540*/  LOP3.LUT R51, R6, 0x2c, RZ, 0xfc, !PT ;  /* 0x0000002c06337812 */ /* 0x000fe200078efcff */
[----:B------:R-:W-:Y:S01]  /*3550*/  @!P3 IMAD.MOV R43, RZ, RZ, -R43 ;  /* 0x000000ffff2bb224 */ /* 0x000fe200078e0a2b */
[----:B------:R-:W-:-:S02]  /*3560*/  ISETP.GE.AND P3, PT, R53, RZ, PT ;  /* 0x000000ff3500720c */ /* 0x000fc40003f66270 */
[----:B------:R-:W-:Y:S01]  /*3570*/  IABS R56, R51 ;  /* 0x0000003300387213 */ /* 0x000fe20000000000 */
[--C-:B------:R-:W-:Y:S01]  /*3580*/  @!P1 IMAD.IADD R46, R46, 0x1, -R5.reuse ;  /* 0x000000012e2e9824 */ /* 0x100fe200078e0a05 */
[----:B------:R-:W-:Y:S01]  /*3590*/  ISETP.GT.U32.AND P5, PT, R5, R52, PT ;  /* 0x000000340500720c */ /* 0x000fe20003fa4070 */
[--C-:B------:R-:W-:Y:S01]  /*35a0*/  @!P4 IMAD.IADD R48, R48, 0x1, -R5.reuse ;  /* 0x000000013030c824 */ /* 0x100fe200078e0a05 */
[----:B------:R-:W-:Y:S01]  /*35b0*/  ISETP.GE.AND P4, PT, R55, RZ, PT ;  /* 0x000000ff3700720c */ /* 0x000fe20003f86270 */
[----:B------:R-:W-:Y:S01]  /*35c0*/  @!P6 IMAD.IADD R54, R54, 0x1, -R5 ;  /* 0x000000013636e824 */ /* 0x000fe200078e0a05 */
[C---:B------:R-:W-:Y:S01]  /*35d0*/  ISETP.GT.U32.AND P1, PT, R5.reuse, R46, PT ;  /* 0x0000002e0500720c */ /* 0x040fe20003f24070 */
[----:B------:R-:W-:Y:S01]  /*35e0*/  IMAD.MOV.U32 R58, RZ, RZ, R48 ;  /* 0x000000ffff3a7224 */ /* 0x000fe200078e0030 */
[----:B------:R-:W-:Y:S02]  /*35f0*/  IABS R48, R45 ;  /* 0x0000002d00307213 */ /* 0x000fe40000000000 */
[----:B------:R-:W-:Y:S01]  /*3600*/  ISETP.GT.U32.AND P6, PT, R5, R54, PT ;  /* 0x000000360500720c */ /* 0x000fe20003fc4070 */
[----:B------:R-:W-:Y:S01]  /*3610*/  @!P2 IMAD.MOV R58, RZ, RZ, -R58 ;  /* 0x000000ffff3aa224 */ /* 0x000fe200078e0a3a */
[----:B------:R-:W-:Y:S01]  /*3620*/  ISETP.GE.AND P2, PT, R45, RZ, PT ;  /* 0x000000ff2d00720c */ /* 0x000fe20003f46270 */
[----:B------:R-:W-:Y:S01]  /*3630*/  IMAD.HI.U32 R45, R9, R48, RZ ;  /* 0x00000030092d7227 */ /* 0x000fe200078e00ff */
[----:B------:R-:W-:-:S02]  /*3640*/  LOP3.LUT R53, R6, 0x28, RZ, 0xfc, !PT ;  /* 0x0000002806357812 */ /* 0x000fc400078efcff */
[----:B------:R-:W-:Y:S01]  /*3650*/  IABS R50, R47 ;  /* 0x0000002f00327213 */ /* 0x000fe20000000000 */
[----:B------:R-:W-:Y:S01]  /*3660*/  IMAD.MOV R49, RZ, RZ, -R45 ;  /* 0x000000ffff317224 */ /* 0x000fe200078e0a2d */
[----:B------:R-:W-:Y:S01]  /*3670*/  IABS R66, R53 ;  /* 0x0000003500427213 */ /* 0x000fe20000000000 */
[----:B------:R-:W-:-:S04]  /*3680*/  IMAD.HI.U32 R45, R9, R56, RZ ;  /* 0x00000038092d7227 */ /* 0x000fc800078e00ff */
[----:B------:R-:W-:Y:S01]  /*3690*/  @!P1 IMAD.IADD R46, R46, 0x1, -R5 ;  /* 0x000000012e2e9824 */ /* 0x000fe200078e0a05 */
[----:B------:R-:W-:Y:S01]  /*36a0*/  ISETP.GE.AND P1, PT, R51, RZ, PT ;  /* 0x000000ff3300720c */ /* 0x000fe20003f26270 */
[----:B------:R-:W-:Y:S02]  /*36b0*/  IMAD.MOV R45, RZ, RZ, -R45 ;  /* 0x000000ffff2d7224 */ /* 0x000fe400078e0a2d */
[--C-:B------:R-:W-:Y:S01]  /*36c0*/  @!P6 IMAD.IADD R54, R54, 0x1, -R5.reuse ;  /* 0x000000013636e824 */ /* 0x100fe200078e0a05 */
[----:B------:R-:W-:Y:S01]  /*36d0*/  ISETP.GE.AND P6, PT, R53, RZ, PT ;  /* 0x000000ff3500720c */ /* 0x000fe20003fc6270 */
[----:B------:R-:W-:Y:S01]  /*36e0*/  IMAD.MOV.U32 R64, RZ, RZ, R46 ;  /* 0x000000ffff407224 */ /* 0x000fe200078e002e */
[C---:B------:R-:W-:Y:S01]  /*36f0*/  LOP3.LUT R53, R6.reuse, 0x24, RZ, 0xfc, !PT ;  /* 0x0000002406357812 */ /* 0x040fe200078efcff */
[----:B------:R-:W-:Y:S01]  /*3700*/  IMAD R46, R5, R45, R56 ;  /* 0x0000002d052e7224 */ /* 0x000fe200078e0238 */
[----:B------:R-:W-:Y:S01]  /*3710*/  LOP3.LUT R56, R6, 0x18, RZ, 0xfc, !PT ;  /* 0x0000001806387812 */ /* 0x000fe200078efcff */
[----:B------:R-:W-:Y:S01]  /*3720*/  IMAD.MOV.U32 R68, RZ, RZ, R54 ;  /* 0x000000ffff447224 */ /* 0x000fe200078e0036 */
[----:B------:R-:W-:Y:S01]  /*3730*/  IABS R78, R53 ;  /* 0x00000035004e7213 */ /* 0x000fe20000000000 */
[----:B------:R-:W-:Y:S01]  /*3740*/  @!P5 IMAD.IADD R52, R52, 0x1, -R5 ;  /* 0x000000013434d824 */ /* 0x000fe200078e0a05 */
[----:B------:R-:W-:Y:S01]  /*3750*/  ISETP.GE.AND P5, PT, R47, RZ, PT ;  /* 0x000000ff2f00720c */ /* 0x000fe20003fa6270 */
[----:B------:R-:W-:Y:S01]  /*3760*/  @!P4 IMAD.MOV R68, RZ, RZ, -R68 ;  /* 0x000000ffff44c224 */ /* 0x000fe200078e0a44 */
[C---:B------:R-:W-:Y:S01]  /*3770*/  ISETP.GT.U32.AND P4, PT, R5.reuse, R46, PT ;  /* 0x0000002e0500720c */ /* 0x040fe20003f84070 */
[----:B------:R-:W-:Y:S01]  /*3780*/  IMAD R48, R5, R49, R48 ;  /* 0x0000003105307224 */ /* 0x000fe200078e0230 */
[----:B------:R-:W-:Y:S01]  /*3790*/  IABS R84, R56 ;  /* 0x0000003800547213 */ /* 0x000fe20000000000 */
[----:B------:R-:W-:Y:S01]  /*37a0*/  IMAD.MOV.U32 R62, RZ, RZ, R52 ;  /* 0x000000ffff3e7224 */ /* 0x000fe200078e0034 */
[----:B------:R-:W-:Y:S01]  /*37b0*/  LOP3.LUT R54, R6, 0x20, RZ, 0xfc, !PT ;  /* 0x0000002006367812 */ /* 0x000fe200078efcff */
[----:B------:R-:W-:-:S03]  /*37c0*/  IMAD.HI.U32 R45, R9, R78, RZ ;  /* 0x0000004e092d7227 */ /* 0x000fc600078e00ff */
[----:B------:R-:W-:Y:S01]  /*37d0*/  IABS R80, R54 ;  /* 0x0000003600507213 */ /* 0x000fe20000000000 */
[----:B------:R-:W-:Y:S01]  /*37e0*/  @!P3 IMAD.MOV R62, RZ, RZ, -R62 ;  /* 0x000000ffff3eb224 */ /* 0x000fe200078e0a3e */
[----:B------:R-:W-:Y:S01]  /*37f0*/  ISETP.GT.U32.AND P3, PT, R5, R48, PT ;  /* 0x000000300500720c */ /* 0x000fe20003f64070 */
[----:B------:R-:W-:-:S04]  /*3800*/  IMAD.HI.U32 R47, R9, R50, RZ ;  /* 0x00000032092f7227 */ /* 0x000fc800078e00ff */
[----:B------:R-:W-:Y:S02]  /*3810*/  @!P4 IMAD.IADD R46, R46, 0x1, -R5 ;  /* 0x000000012e2ec824 */ /* 0x000fe400078e0a05 */
[----:B------:R-:W-:Y:S02]  /*3820*/  IMAD.MOV R51, RZ, RZ, -R45 ;  /* 0x000000ffff337224 */ /* 0x000fe400078e0a2d */
[----:B------:R-:W-:Y:S01]  /*3830*/  IMAD.MOV R47, RZ, RZ, -R47 ;  /* 0x000000ffff2f7224 */ /* 0x000fe200078e0a2f */
[C---:B------:R-:W-:Y:S01]  /*3840*/  ISETP.GT.U32.AND P4, PT, R5.reuse, R46, PT ;  /* 0x0000002e0500720c */ /* 0x040fe20003f84070 */
[C---:B------:R-:W-:Y:S01]  /*3850*/  IMAD R78, R5.reuse, R51, R78 ;  /* 0x00000033054e7224 */ /* 0x040fe200078e024e */
[----:B------:R-:W-:Y:S01]  /*3860*/  LEA.HI R51, R154, R4, RZ, 0x1b ;  /* 0x000000049a337211 */ /* 0x000fe200078fd8ff */
[----:B------:R-:W-:Y:S02]  /*3870*/  @!P3 IMAD.IADD R48, R48, 0x1, -R5 ;  /* 0x000000013030b824 */ /* 0x000fe400078e0a05 */
[----:B------:R-:W-:-:S02]  /*3880*/  IMAD R50, R5, R47, R50 ;  /* 0x0000002f05327224 */ /* 0x000fc400078e0232 */
[----:B------:R-:W-:Y:S01]  /*3890*/  IMAD.HI.U32 R47, R9, R66, RZ ;  /* 0x00000042092f7227 */ /* 0x000fe200078e00ff */
[----:B------:R-:W-:-:S03]  /*38a0*/  ISETP.GT.U32.AND P3, PT, R5, R48, PT ;  /* 0x000000300500720c */ /* 0x000fc60003f64070 */
[----:B------:R-:W-:Y:S02]  /*38b0*/  IMAD.MOV R47, RZ, RZ, -R47 ;  /* 0x000000ffff2f7224 */ /* 0x000fe400078e0a2f */
[----:B------:R-:W-:Y:S01]  /*38c0*/  @!P4 IMAD.IADD R46, R46, 0x1, -R5 ;  /* 0x000000012e2ec824 */ /* 0x000fe200078e0a05 */
[C---:B------:R-:W-:Y:S01]  /*38d0*/  ISETP.GT.U32.AND P4, PT, R5.reuse, R78, PT ;  /* 0x0000004e0500720c */ /* 0x040fe20003f84070 */
[----:B------:R-:W-:Y:S01]  /*38e0*/  IMAD R52, R5, R47, R66 ;  /* 0x0000002f05347224 */ /* 0x000fe200078e0242 */
[----:B------:R-:W-:Y:S01]  /*38f0*/  LOP3.LUT R66, R6, 0xc, RZ, 0xfc, !PT ;  /* 0x0000000c06427812 */ /* 0x000fe200078efcff */
[----:B------:R-:W-:-:S03]  /*3900*/  IMAD.HI.U32 R45, R9, R84, RZ ;  /* 0x00000054092d7227 */ /* 0x000fc600078e00ff */
[----:B------:R-:W-:Y:S01]  /*3910*/  IABS R90, R66 ;  /* 0x00000042005a7213 */ /* 0x000fe20000000000 */
[----:B------:R-:W-:Y:S01]  /*3920*/  @!P3 IMAD.IADD R48, R48, 0x1, -R5 ;  /* 0x000000013030b824 */ /* 0x000fe200078e0a05 */
[C---:B------:R-:W-:Y:S01]  /*3930*/  ISETP.GT.U32.AND P3, PT, R5.reuse, R52, PT ;  /* 0x000000340500720c */ /* 0x040fe20003f64070 */
[----:B------:R-:W-:Y:S02]  /*3940*/  IMAD.MOV R45, RZ, RZ, -R45 ;  /* 0x000000ffff2d7224 */ /* 0x000fe400078e0a2d */
[----:B------:R-:W-:Y:S02]  /*3950*/  IMAD.MOV.U32 R70, RZ, RZ, R48 ;  /* 0x000000ffff467224 */ /* 0x000fe400078e0030 */
[----:B------:R-:W-:Y:S02]  /*3960*/  @!P4 IMAD.IADD R78, R78, 0x1, -R5 ;  /* 0x000000014e4ec824 */ /* 0x000fe400078e0a05 */
[C---:B------:R-:W-:Y:S02]  /*3970*/  IMAD R84, R5.reuse, R45, R84 ;  /* 0x0000002d05547224 */ /* 0x040fe400078e0254 */
[----:B------:R-:W-:Y:S01]  /*3980*/  @!P2 IMAD.MOV R70, RZ, RZ, -R70 ;  /* 0x000000ffff46a224 */ /* 0x000fe200078e0a46 */
[----:B------:R-:W-:Y:S01]  /*3990*/  ISETP.GT.U32.AND P4, PT, R5, R78, PT ;  /* 0x0000004e0500720c */ /* 0x000fe20003f84070 */
[----:B------:R-:W-:-:S04]  /*39a0*/  IMAD.HI.U32 R47, R9, R80, RZ ;  /* 0x00000050092f7227 */ /* 0x000fc800078e00ff */
[----:B------:R-:W-:Y:S01]  /*39b0*/  @!P3 IMAD.IADD R52, R52, 0x1, -R5 ;  /* 0x000000013434b824 */ /* 0x000fe200078e0a05 */
[----:B------:R-:W-:Y:S01]  /*39c0*/  ISETP.GE.AND P3, PT, R54, RZ, PT ;  /* 0x000000ff3600720c */ /* 0x000fe20003f66270 */
[----:B------:R-:W-:Y:S02]  /*39d0*/  IMAD.MOV R47, RZ, RZ, -R47 ;  /* 0x000000ffff2f7224 */ /* 0x000fe400078e0a2f */
[----:B------:R-:W-:Y:S01]  /*39e0*/  IMAD.HI.U32 R45, R9, R88, RZ ;  /* 0x00000058092d7227 */ /* 0x000fe200078e00ff */
[----:B------:R-:W-:-:S03]  /*39f0*/  ISETP.GT.U32.AND P2, PT, R5, R52, PT ;  /* 0x000000340500720c */ /* 0x000fc60003f44070 */
[----:B------:R-:W-:Y:S01]  /*3a00*/  @!P4 IMAD.IADD R78, R78, 0x1, -R5 ;  /* 0x000000014e4ec824 */ /* 0x000fe200078e0a05 */
[C---:B------:R-:W-:Y:S01]  /*3a10*/  ISETP.GT.U32.AND P4, PT, R5.reuse, R84, PT ;  /* 0x000000540500720c */ /* 0x040fe20003f84070 */
[C---:B------:R-:W-:Y:S02]  /*3a20*/  IMAD R80, R5.reuse, R47, R80 ;  /* 0x0000002f05507224 */ /* 0x040fe400078e0250 */
[----:B------:R-:W-:Y:S02]  /*3a30*/  IMAD.MOV R45, RZ, RZ, -R45 ;  /* 0x000000ffff2d7224 */ /* 0x000fe400078e0a2d */
[----:B------:R-:W-:Y:S01]  /*3a40*/  @!P0 IMAD.MOV R64, RZ, RZ, -R64 ;  /* 0x000000ffff408224 */ /* 0x000fe200078e0a40 */
[C---:B------:R-:W-:Y:S01]  /*3a50*/  ISETP.GT.U32.AND P0, PT, R5.reuse, R50, PT ;  /* 0x000000320500720c */ /* 0x040fe20003f04070 */
[C---:B------:R-:W-:Y:S02]  /*3a60*/  IMAD R88, R5.reuse, R45, R88 ;  /* 0x0000002d05587224 */ /* 0x040fe400078e0258 */
[----:B------:R-:W-:Y:S01]  /*3a70*/  @!P2 IMAD.IADD R52, R52, 0x1, -R5 ;  /* 0x000000013434a824 */ /* 0x000fe200078e0a05 */
[----:B------:R-:W-:Y:S01]  /*3a80*/  ISETP.GT.U32.AND P2, PT, R5, R80, PT ;  /* 0x000000500500720c */ /* 0x000fe20003f44070 */
[----:B------:R-:W-:-:S04]  /*3a90*/  IMAD.HI.U32 R49, R9, R86, RZ ;  /* 0x0000005609317227 */ /* 0x000fc800078e00ff */
[----:B------:R-:W-:Y:S01]  /*3aa0*/  @!P4 IMAD.IADD R84, R84, 0x1, -R5 ;  /* 0x000000015454c824 */ /* 0x000fe200078e0a05 */
[----:B------:R-:W-:Y:S01]  /*3ab0*/  ISETP.GT.U32.AND P4, PT, R5, R88, PT ;  /* 0x000000580500720c */ /* 0x000fe20003f84070 */
[----:B------:R-:W-:-:S04]  /*3ac0*/  IMAD.HI.U32 R47, R9, R90, RZ ;  /* 0x0000005a092f7227 */ /* 0x000fc800078e00ff */
[----:B------:R-:W-:Y:S02]  /*3ad0*/  IMAD.MOV R49, RZ, RZ, -R49 ;  /* 0x000000ffff317224 */ /* 0x000fe400078e0a31 */
[----:B------:R-:W-:Y:S02]  /*3ae0*/  @!P2 IMAD.IADD R80, R80, 0x1, -R5 ;  /* 0x000000015050a824 */ /* 0x000fe400078e0a05 */
[----:B------:R-:W-:Y:S02]  /*3af0*/  VIADD R55, R51, 0xfc ;  /* 0x000000fc33377836 */ /* 0x000fe40000000000 */
[----:B------:R-:W-:Y:S02]  /*3b00*/  IMAD.MOV R47, RZ, RZ, -R47 ;  /* 0x000000ffff2f7224 */ /* 0x000fe400078e0a2f */
[----:B------:R-:W-:-:S04]  /*3b10*/  IMAD.HI.U32 R48, R9, R92, RZ ;  /* 0x0000005c09307227 */ /* 0x000fc800078e00ff */
[C---:B------:R-:W-:Y:S02]  /*3b20*/  IMAD R86, R5.reuse, R49, R86 ;  /* 0x0000003105567224 */ /* 0x040fe400078e0256 */
[--C-:B------:R-:W-:Y:S01]  /*3b30*/  @!P4 IMAD.IADD R88, R88, 0x1, -R5.reuse ;  /* 0x000000015858c824 */ /* 0x100fe200078e0a05 */
[C---:B------:R-:W-:Y:S01]  /*3b40*/  ISETP.GT.U32.AND P4, PT, R5.reuse, R80, PT ;  /* 0x000000500500720c */ /* 0x040fe20003f84070 */
[C---:B------:R-:W-:Y:S01]  /*3b50*/  IMAD R90, R5.reuse, R47, R90 ;  /* 0x0000002f055a7224 */ /* 0x040fe200078e025a */
[----:B------:R-:W-:Y:S01]  /*3b60*/  IABS R47, R55 ;  /* 0x00000037002f7213 */ /* 0x000fe20000000000 */
[----:B------:R-:W-:Y:S01]  /*3b70*/  IMAD.MOV R48, RZ, RZ, -R48 ;  /* 0x000000ffff307224 */ /* 0x000fe200078e0a30 */
[C---:B------:R-:W-:Y:S01]  /*3b80*/  ISETP.GT.U32.AND P2, PT, R5.reuse, R86, PT ;  /* 0x000000560500720c */ /* 0x040fe20003f44070 */
[----:B------:R-:W-:Y:S02]  /*3b90*/  @!P0 IMAD.IADD R50, R50, 0x1, -R5 ;  /* 0x0000000132328824 */ /* 0x000fe400078e0a05 */
[----:B------:R-:W-:-:S02]  /*3ba0*/  IMAD R92, R5, R48, R92 ;  /* 0x00000030055c7224 */ /* 0x000fc400078e025c */
[----:B------:R-:W-:Y:S01]  /*3bb0*/  IMAD.HI.U32 R45, R9, R94, RZ ;  /* 0x0000005e092d7227 */ /* 0x000fe200078e00ff */
[----:B------:R-:W-:-:S03]  /*3bc0*/  ISETP.GT.U32.AND P0, PT, R5, R50, PT ;  /* 0x000000320500720c */ /* 0x000fc60003f04070 */
[----:B------:R-:W-:Y:S02]  /*3bd0*/  VIADD R57, R51, 0xdc ;  /* 0x000000dc33397836 */ /* 0x000fe40000000000 */
[----:B------:R-:W-:Y:S02]  /*3be0*/  IMAD.MOV.U32 R48, RZ, RZ, R47 ;  /* 0x000000ffff307224 */ /* 0x000fe400078e002f */
[----:B------:R-:W-:Y:S01]  /*3bf0*/  IMAD.MOV R47, RZ, RZ, -R45 ;  /* 0x000000ffff2f7224 */ /* 0x000fe200078e0a2d */
[----:B------:R-:W-:Y:S01]  /*3c00*/  IABS R54, R57 ;  /* 0x0000003900367213 */ /* 0x000fe20000000000 */
[----:B------:R-:W-:-:S04]  /*3c10*/  IMAD.HI.U32 R45, R9, R48, RZ ;  /* 0x00000030092d7227 */ /* 0x000fc800078e00ff */
[C---:B------:R-:W-:Y:S02]  /*3c20*/  IMAD R94, R5.reuse, R47, R94 ;  /* 0x0000002f055e7224 */ /* 0x040fe400078e025e */
[----:B------:R-:W-:Y:S01]  /*3c30*/  @!P4 IMAD.IADD R80, R80, 0x1, -R5 ;  /* 0x000000015050c824 */ /* 0x000fe200078e0a05 */
[----:B------:R-:W-:Y:S01]  /*3c40*/  ISETP.GT.U32.AND P4, PT, R5, R92, PT ;  /* 0x0000005c0500720c */ /* 0x000fe20003f84070 */
[----:B------:R-:W-:Y:S02]  /*3c50*/  IMAD.MOV R47, RZ, RZ, -R45 ;  /* 0x000000ffff2f7224 */ /* 0x000fe400078e0a2d */
[----:B------:R-:W-:Y:S02]  /*3c60*/  VIADD R59, R51, 0xbc ;  /* 0x000000bc333b7836 */ /* 0x000fe40000000000 */
[----:B------:R-:W-:-:S03]  /*3c70*/  IMAD.HI.U32 R45, R9, R54, RZ ;  /* 0x00000036092d7227 */ /* 0x000fc600078e00ff */
[----:B------:R-:W-:Y:S01]  /*3c80*/  IABS R49, R59 ;  /* 0x0000003b00317213 */ /* 0x000fe20000000000 */
[----:B------:R-:W-:Y:S01]  /*3c90*/  @!P2 IMAD.IADD R86, R86, 0x1, -R5 ;  /* 0x000000015656a824 */ /* 0x000fe200078e0a05 */
[C---:B------:R-:W-:Y:S01]  /*3ca0*/  ISETP.GT.U32.AND P2, PT, R5.reuse, R90, PT ;  /* 0x0000005a0500720c */ /* 0x040fe20003f44070 */
[----:B------:R-:W-:Y:S02]  /*3cb0*/  IMAD.MOV.U32 R74, RZ, RZ, R46 ;  /* 0x000000ffff4a7224 */ /* 0x000fe400078e002e */
[----:B------:R-:W-:Y:S02]  /*3cc0*/  IMAD R46, R5, R47, R48 ;  /* 0x0000002f052e7224 */ /* 0x000fe400078e0230 */
[----:B------:R-:W-:Y:S02]  /*3cd0*/  IMAD.MOV R48, RZ, RZ, -R45 ;  /* 0x000000ffff307224 */ /* 0x000fe400078e0a2d */
[----:B------:R-:W-:Y:S01]  /*3ce0*/  @!P0 IMAD.IADD R50, R50, 0x1, -R5 ;  /* 0x0000000132328824 */ /* 0x000fe200078e0a05 */
[----:B------:R-:W-:Y:S01]  /*3cf0*/  ISETP.GE.AND P0, PT, R53, RZ, PT ;  /* 0x000000ff3500720c */ /* 0x000fe20003f06270 */
[----:B------:R-:W-:Y:S01]  /*3d00*/  @!P1 IMAD.MOV R74, RZ, RZ, -R74 ;  /* 0x000000ffff4a9224 */ /* 0x000fe200078e0a4a */
[C---:B------:R-:W-:Y:S01]  /*3d10*/  ISETP.GT.U32.AND P1, PT, R5.reuse, R84, PT ;  /* 0x000000540500720c */ /* 0x040fe20003f24070 */
[----:B------:R-:W-:-:S02]  /*3d20*/  IMAD R48, R5, R48, R54 ;  /* 0x0000003005307224 */ /* 0x000fc400078e0236 */
[----:B------:R-:W-:Y:S02]  /*3d30*/  IMAD.MOV.U32 R72, RZ, RZ, R50 ;  /* 0x000000ffff487224 */ /* 0x000fe400078e0032 */
[----:B------:R-:W-:Y:S02]  /*3d40*/  IMAD.MOV.U32 R50, RZ, RZ, R49 ;  /* 0x000000ffff327224 */ /* 0x000fe400078e0031 */
[----:B------:R-:W-:Y:S01]  /*3d50*/  @!P4 IMAD.IADD R92, R92, 0x1, -R5 ;  /* 0x000000015c5cc824 */ /* 0x000fe200078e0a05 */
[----:B------:R-:W-:Y:S01]  /*3d60*/  ISETP.GT.U32.AND P4, PT, R5, R48, PT ;  /* 0x000000300500720c */ /* 0x000fe20003f84070 */
[----:B------:R-:W-:Y:S02]  /*3d70*/  VIADD R61, R51, 0x9c ;  /* 0x0000009c333d7836 */ /* 0x000fe40000000000 */
[----:B------:R-:W-:Y:S01]  /*3d80*/  @!P5 IMAD.MOV R72, RZ, RZ, -R72 ;  /* 0x000000ffff48d224 */ /* 0x000fe200078e0a48 */
[----:B------:R-:W-:Y:S01]  /*3d90*/  ISETP.GT.U32.AND P5, PT, R5, R86, PT ;  /* 0x000000560500720c */ /* 0x000fe20003fa4070 */
[----:B------:R-:W-:Y:S01]  /*3da0*/  IMAD.HI.U32 R45, R9, R50, RZ ;  /* 0x00000032092d7227 */ /* 0x000fe200078e00ff */
[----:B------:R-:W-:-:S03]  /*3db0*/  IABS R53, R61 ;  /* 0x0000003d00357213 */ /* 0x000fc60000000000 */
[----:B------:R-:W-:Y:S02]  /*3dc0*/  @!P2 IMAD.IADD R90, R90, 0x1, -R5 ;  /* 0x000000015a5aa824 */ /* 0x000fe400078e0a05 */
[----:B------:R-:W-:Y:S02]  /*3dd0*/  IMAD.MOV R45, RZ, RZ, -R45 ;  /* 0x000000ffff2d7224 */ /* 0x000fe400078e0a2d */
[----:B------:R-:W-:Y:S01]  /*3de0*/  @!P1 IMAD.IADD R84, R84, 0x1, -R5 ;  /* 0x0000000154549824 */ /* 0x000fe200078e0a05 */
[C---:B------:R-:W-:Y:S01]  /*3df0*/  ISETP.GT.U32.AND P2, PT, R5.reuse, R90, PT ;  /* 0x0000005a0500720c */ /* 0x040fe20003f44070 */
[----:B------:R-:W-:Y:S01]  /*3e00*/  IMAD.MOV.U32 R76, RZ, RZ, R52 ;  /* 0x000000ffff4c7224 */ /* 0x000fe200078e0034 */
[C---:B------:R-:W-:Y:S01]  /*3e10*/  ISETP.GT.U32.AND P1, PT, R5.reuse, R94, PT ;  /* 0x0000005e0500720c */ /* 0x040fe20003f24070 */
[----:B------:R-:W-:Y:S02]  /*3e20*/  IMAD R50, R5, R45, R50 ;  /* 0x0000002d05327224 */ /* 0x000fe400078e0232 */
[----:B------:R-:W-:-:S02]  /*3e30*/  IMAD.MOV.U32 R52, RZ, RZ, R53 ;  /* 0x000000ffff347224 */ /* 0x000fc400078e0035 */
[----:B------:R-:W-:Y:S01]  /*3e40*/  @!P6 IMAD.MOV R76, RZ, RZ, -R76 ;  /* 0x000000ffff4ce224 */ /* 0x000fe200078e0a4c */
[C---:B------:R-:W-:Y:S01]  /*3e50*/  ISETP.GT.U32.AND P6, PT, R5.reuse, R88, PT ;  /* 0x000000580500720c */ /* 0x040fe20003fc4070 */
[--C-:B------:R-:W-:Y:S01]  /*3e60*/  @!P4 IMAD.IADD R48, R48, 0x1, -R5.reuse ;  /* 0x000000013030c824 */ /* 0x100fe200078e0a05 */
[C---:B------:R-:W-:Y:S01]  /*3e70*/  ISETP.GT.U32.AND P4, PT, R5.reuse, R50, PT ;  /* 0x000000320500720c */ /* 0x040fe20003f84070 */
[----:B------:R-:W-:Y:S01]  /*3e80*/  @!P5 IMAD.IADD R86, R86, 0x1, -R5 ;  /* 0x000000015656d824 */ /* 0x000fe200078e0a05 */
[----:B------:R-:W-:Y:S01]  /*3e90*/  ISETP.GT.U32.AND P5, PT, R5, R46, PT ;  /* 0x0000002e0500720c */ /* 0x000fe20003fa4070 */
[----:B------:R-:W-:-:S04]  /*3ea0*/  IMAD.HI.U32 R47, R9, R52, RZ ;  /* 0x00000034092f7227 */ /* 0x000fc800078e00ff */
[----:B------:R-:W-:Y:S02]  /*3eb0*/  IMAD.MOV R47, RZ, RZ, -R47 ;  /* 0x000000ffff2f7224 */ /* 0x000fe400078e0a2f */
[--C-:B------:R-:W-:Y:S01]  /*3ec0*/  @!P2 IMAD.IADD R90, R90, 0x1, -R5.reuse ;  /* 0x000000015a5aa824 */ /* 0x100fe200078e0a05 */
[----:B------:R-:W-:Y:S01]  /*3ed0*/  ISETP.GE.AND P2, PT, R63, RZ, PT ;  /* 0x000000ff3f00720c */ /* 0x000fe20003f46270 */
[----:B------:R-:W-:Y:S01]  /*3ee0*/  @!P1 IMAD.IADD R94, R94, 0x1, -R5 ;  /* 0x000000015e5e9824 */ /* 0x000fe200078e0a05 */
[----:B------:R-:W-:Y:S01]  /*3ef0*/  ISETP.GE.AND P1, PT, R65, RZ, PT ;  /* 0x000000ff4100720c */ /* 0x000fe20003f26270 */
[----:B------:R-:W-:Y:S02]  /*3f00*/  IMAD R52, R5, R47, R52 ;  /* 0x0000002f05347224 */ /* 0x000fe400078e0234 */
[C---:B------:R-:W-:Y:S02]  /*3f10*/  VIADD R63, R51.reuse, 0x7c ;  /* 0x0000007c333f7836 */ /* 0x040fe40000000000 */
[----:B------:R-:W-:-:S02]  /*3f20*/  VIADD R65, R51, 0x5c ;  /* 0x0000005c33417836 */ /* 0x000fc40000000000 */
[--C-:B------:R-:W-:Y:S01]  /*3f30*/  @!P6 IMAD.IADD R88, R88, 0x1, -R5.reuse ;  /* 0x000000015858e824 */ /* 0x100fe200078e0a05 */
[----:B------:R-:W-:Y:S01]  /*3f40*/  ISETP.GE.AND P6, PT, R56, RZ, PT ;  /* 0x000000ff3800720c */ /* 0x000fe20003fc6270 */
[----:B------:R-:W-:Y:S01]  /*3f50*/  VIADD R67, R51, 0x3c ;  /* 0x0000003c33437836 */ /* 0x000fe20000000000 */
[----:B------:R-:W-:Y:S01]  /*3f60*/  IABS R54, R63 ;  /* 0x0000003f00367213 */ /* 0x000fe20000000000 */
[--C-:B------:R-:W-:Y:S01]  /*3f70*/  @!P4 IMAD.IADD R50, R50, 0x1, -R5.reuse ;  /* 0x000000013232c824 */ /* 0x100fe200078e0a05 */
[----:B------:R-:W-:Y:S01]  /*3f80*/  IABS R56, R65 ;  /* 0x0000004100387213 */ /* 0x000fe20000000000 */
[----:B------:R-:W-:Y:S01]  /*3f90*/  @!P5 IMAD.IADD R46, R46, 0x1, -R5 ;  /* 0x000000012e2ed824 */ /* 0x000fe200078e0a05 */
[----:B------:R-:W-:Y:S01]  /*3fa0*/  ISETP.GT.U32.AND P4, PT, R5, R52, PT ;  /* 0x000000340500720c */ /* 0x000fe20003f84070 */
[----:B------:R-:W-:Y:S01]  /*3fb0*/  @!P0 IMAD.MOV R78, RZ, RZ, -R78 ;  /* 0x000000ffff4e8224 */ /* 0x000fe200078e0a4e */
[----:B------:R-:W-:Y:S01]  /*3fc0*/  ISETP.GE.AND P5, PT, R66, RZ, PT ;  /* 0x000000ff4200720c */ /* 0x000fe20003fa6270 */
[----:B------:R-:W-:Y:S01]  /*3fd0*/  VIADD R51, R51, 0x1c ;  /* 0x0000001c33337836 */ /* 0x000fe20000000000 */
[----:B------:R-:W-:Y:S01]  /*3fe0*/  IABS R66, R67 ;  /* 0x0000004300427213 */ /* 0x000fe20000000000 */
[----:B------:R-:W-:Y:S01]  /*3ff0*/  IMAD.HI.U32 R45, R9, R54, RZ ;  /* 0x00000036092d7227 */ /* 0x000fe200078e00ff */
[----:B------:R-:W-:-:S02]  /*4000*/  ISETP.GT.U32.AND P0, PT, R5, R92, PT ;  /* 0x0000005c0500720c */ /* 0x000fc40003f04070 */
[----:B------:R-:W-:Y:S01]  /*4010*/  IABS R82, R51 ;  /* 0x0000003300527213 */ /* 0x000fe20000000000 */
[----:B------:R-:W-:-:S04]  /*4020*/  IMAD.HI.U32 R47, R9, R56, RZ ;  /* 0x00000038092f7227 */ /* 0x000fc800078e00ff */
[----:B------:R-:W-:Y:S01]  /*4030*/  @!P3 IMAD.MOV R80, RZ, RZ, -R80 ;  /* 0x000000ffff50b224 */ /* 0x000fe200078e0a50 */
[----:B------:R-:W-:Y:S01]  /*4040*/  ISETP.GT.U32.AND P3, PT, R5, R94, PT ;  /* 0x0000005e0500720c */ /* 0x000fe20003f64070 */
[----:B------:R-:W-:-:S04]  /*4050*/  IMAD.HI.U32 R49, R9, R66, RZ ;  /* 0x0000004209317227 */ /* 0x000fc800078e00ff */
[----:B------:R-:W-:Y:S02]  /*4060*/  IMAD.MOV R45, RZ, RZ, -R45 ;  /* 0x000000ffff2d7224 */ /* 0x000fe400078e0a2d */
[----:B------:R-:W-:Y:S02]  /*4070*/  IMAD.MOV R47, RZ, RZ, -R47 ;  /* 0x000000ffff2f7224 */ /* 0x000fe400078e0a2f */
[----:B------:R-:W-:Y:S02]  /*4080*/  IMAD.MOV R49, RZ, RZ, -R49 ;  /* 0x000000ffff317224 */ /* 0x000fe400078e0a31 */
[C---:B------:R-:W-:Y:S01]  /*4090*/  IMAD R54, R5.reuse, R45, R54 ;  /* 0x0000002d05367224 */ /* 0x040fe200078e0236 */
[----:B------:R-:W-:Y:S01]  /*40a0*/  SHF.R.S32.HI R45, RZ, 0x2, R154 ;  /* 0x00000002ff2d7819 */ /* 0x000fe2000001149a */
[C---:B------:R-:W-:Y:S02]  /*40b0*/  IMAD R56, R5.reuse, R47, R56 ;  /* 0x0000002f05387224 */ /* 0x040fe400078e0238 */
[----:B------:R-:W-:Y:S01]  /*40c0*/  @!P4 IMAD.IADD R52, R52, 0x1, -R5 ;  /* 0x000000013434c824 */ /* 0x000fe200078e0a05 */
[----:B------:R-:W-:Y:S01]  /*40d0*/  ISETP.GT.U32.AND P4, PT, R5, R46, PT ;  /* 0x0000002e0500720c */ /* 0x000fe20003f84070 */
[----:B------:R-:W-:Y:S01]  /*40e0*/  IMAD.HI.U32 R53, R9, R82, RZ ;  /* 0x0000005209357227 */ /* 0x000fe200078e00ff */
[----:B------:R-:W-:-:S03]  /*40f0*/  SGXT R45, R45, 0x1 ;  /* 0x000000012d2d781a */ /* 0x000fc60000000200 */
[----:B------:R-:W-:Y:S01]  /*4100*/  IMAD R66, R5, R49, R66 ;  /* 0x0000003105427224 */ /* 0x000fe200078e0242 */
[----:B------:R-:W-:Y:S01]  /*4110*/  LOP3.LUT R98, R45, 0x90, RZ, 0xc0, !PT ;  /* 0x000000902d627812 */ /* 0x000fe200078ec0ff */
[----:B------:R-:W-:Y:S01]  /*4120*/  @!P2 IMAD.MOV R86, RZ, RZ, -R86 ;  /* 0x000000ffff56a224 */ /* 0x000fe200078e0a56 */
[C---:B------:R-:W-:Y:S01]  /*4130*/  ISETP.GT.U32.AND P2, PT, R5.reuse, R48, PT ;  /* 0x000000300500720c */ /* 0x040fe20003f44070 */
[----:B------:R-:W-:Y:S01]  /*4140*/  @!P1 IMAD.MOV R88, RZ, RZ, -R88 ;  /* 0x000000ffff589224 */ /* 0x000fe200078e0a58 */
[C---:B------:R-:W-:Y:S01]  /*4150*/  ISETP.GT.U32.AND P1, PT, R5.reuse, R50, PT ;  /* 0x000000320500720c */ /* 0x040fe20003f24070 */
[----:B------:R-:W-:Y:S01]  /*4160*/  @!P5 IMAD.MOV R90, RZ, RZ, -R90 ;  /* 0x000000ffff5ad224 */ /* 0x000fe200078e0a5a */
[C---:B------:R-:W-:Y:S01]  /*4170*/  ISETP.GT.U32.AND P5, PT, R5.reuse, R54, PT ;  /* 0x000000360500720c */ /* 0x040fe20003fa4070 */
[----:B------:R-:W-:Y:S01]  /*4180*/  @!P0 IMAD.IADD R92, R92, 0x1, -R5 ;  /* 0x000000015c5c8824 */ /* 0x000fe200078e0a05 */
[----:B------:R-:W-:Y:S01]  /*4190*/  ISETP.GT.U32.AND P0, PT, R5, R56, PT ;  /* 0x000000380500720c */ /* 0x000fe20003f04070 */
[----:B------:R-:W-:-:S04]  /*41a0*/  IMAD.HI.U32 R9, R9, R96, RZ ;  /* 0x0000006009097227 */ /* 0x000fc800078e00ff */
[----:B------:R-:W-:Y:S02]  /*41b0*/  IMAD.MOV R53, RZ, RZ, -R53 ;  /* 0x000000ffff357224 */ /* 0x000fe400078e0a35 */
[----:B------:R-:W-:Y:S01]  /*41c0*/  @!P3 IMAD.IADD R94, R94, 0x1, -R5 ;  /* 0x000000015e5eb824 */ /* 0x000fe200078e0a05 */
[C---:B------:R-:W-:Y:S01]  /*41d0*/  ISETP.GT.U32.AND P3, PT, R5.reuse, R66, PT ;  /* 0x000000420500720c */ /* 0x040fe20003f64070 */
[----:B------:R-:W-:Y:S02]  /*41e0*/  IMAD.MOV R9, RZ, RZ, -R9 ;  /* 0x000000ffff097224 */ /* 0x000fe400078e0a09 */
[C---:B------:R-:W-:Y:S02]  /*41f0*/  IMAD R82, R5.reuse, R53, R82 ;  /* 0x0000003505527224 */ /* 0x040fe400078e0252 */
[C---:B------:R-:W-:Y:S02]  /*4200*/  IMAD R96, R5.reuse, R9, R96 ;  /* 0x0000000905607224 */ /* 0x040fe400078e0260 */
[--C-:B------:R-:W-:Y:S01]  /*4210*/  @!P4 IMAD.IADD R46, R46, 0x1, -R5.reuse ;  /* 0x000000012e2ec824 */ /* 0x100fe200078e0a05 */
[C---:B------:R-:W-:Y:S01]  /*4220*/  ISETP.GT.U32.AND P4, PT, R5.reuse, R82, PT ;  /* 0x000000520500720c */ /* 0x040fe20003f84070 */
[--C-:B------:R-:W-:Y:S01]  /*4230*/  @!P2 IMAD.IADD R48, R48, 0x1, -R5.reuse ;  /* 0x000000013030a824 */ /* 0x100fe200078e0a05 */
[C---:B------:R-:W-:Y:S01]  /*4240*/  ISETP.GT.U32.AND P2, PT, R5.reuse, R96, PT ;  /* 0x000000600500720c */ /* 0x040fe20003f44070 */
[----:B------:R-:W-:Y:S01]  /*4250*/  @!P6 IMAD.MOV R84, RZ, RZ, -R84 ;  /* 0x000000ffff54e224 */ /* 0x000fe200078e0a54 */
[----:B------:R-:W-:Y:S01]  /*4260*/  ISETP.GT.U32.AND P6, PT, R5, R52, PT ;  /* 0x000000340500720c */ /* 0x000fe20003fc4070 */
[--C-:B------:R-:W-:Y:S01]  /*4270*/  @!P1 IMAD.IADD R50, R50, 0x1, -R5.reuse ;  /* 0x0000000132329824 */ /* 0x100fe200078e0a05 */
[----:B------:R-:W-:Y:S01]  /*4280*/  ISETP.GE.AND P1, PT, R69, RZ, PT ;  /* 0x000000ff4500720c */ /* 0x000fe20003f26270 */
        /* <DEDUP_REMOVED lines=9> */
[----:B------:R-:W-:Y:S01]  /*4320*/  ISETP.GT.U32.AND P2, PT, R5, R56, PT ;  /* 0x000000380500720c */ /* 0x000fe20003f44070 */
[----:B------:R-:W-:Y:S01]  /*4330*/  @!P6 IMAD.IADD R52, R52, 0x1, -R5 ;  /* 0x000000013434e824 */ /* 0x000fe200078e0a05 */
[----:B------:R-:W-:Y:S01]  /*4340*/  ISETP.GE.AND P6, PT, R55, RZ, PT ;  /* 0x000000ff3700720c */ /* 0x000fe20003fc6270 */
[----:B------:R-:W-:Y:S01]  /*4350*/  @!P1 IMAD.MOV R92, RZ, RZ, -R92 ;  /* 0x000000ffff5c9224 */ /* 0x000fe200078e0a5c */
[C---:B------:R-:W-:Y:S01]  /*4360*/  ISETP.GT.U32.AND P1, PT, R5.reuse, R54, PT ;  /* 0x000000360500720c */ /* 0x040fe20003f24070 */
[----:B------:R-:W-:Y:S01]  /*4370*/  @!P5 IMAD.MOV R94, RZ, RZ, -R94 ;  /* 0x000000ffff5ed224 */ /* 0x000fe200078e0a5e */
[C---:B------:R-:W-:Y:S01]  /*4380*/  ISETP.GT.U32.AND P5, PT, R5.reuse, R66, PT ;  /* 0x000000420500720c */ /* 0x040fe20003fa4070 */
[----:B------:R-:W-:Y:S01]  /*4390*/  @!P0 IMAD.MOV R48, RZ, RZ, -R48 ;  /* 0x000000ffff308224 */ /* 0x000fe200078e0a30 */
[C---:B------:R-:W-:Y:S01]  /*43a0*/  ISETP.GT.U32.AND P0, PT, R5.reuse, R82, PT ;  /* 0x000000520500720c */ /* 0x040fe20003f04070 */
[----:B------:R-:W-:Y:S01]  /*43b0*/  @!P3 IMAD.MOV R50, RZ, RZ, -R50 ;  /* 0x000000ffff32b224 */ /* 0x000fe200078e0a32 */
[----:B------:R-:W-:Y:S01]  /*43c0*/  ISETP.GT.U32.AND P3, PT, R5, R96, PT ;  /* 0x000000600500720c */ /* 0x000fe20003f64070 */
[----:B------:R-:W-:-:S02]  /*43d0*/  @!P4 IMAD.MOV R52, RZ, RZ, -R52 ;  /* 0x000000ffff34c224 */ /* 0x000fc400078e0a34 */
[--C-:B------:R-:W-:Y:S01]  /*43e0*/  @!P2 IMAD.IADD R56, R56, 0x1, -R5.reuse ;  /* 0x000000013838a824 */ /* 0x100fe200078e0a05 */
[----:B------:R-:W-:Y:S01]  /*43f0*/  ISETP.GE.AND P2, PT, R67, RZ, PT ;  /* 0x000000ff4300720c */ /* 0x000fe20003f46270 */
[----:B------:R-:W-:Y:S01]  /*4400*/  @!P6 IMAD.MOV R46, RZ, RZ, -R46 ;  /* 0x000000ffff2ee224 */ /* 0x000fe200078e0a2e */
[----:B------:R-:W-:Y:S01]  /*4410*/  ISETP.GE.AND P6, PT, R63, RZ, PT ;  /* 0x000000ff3f00720c */ /* 0x000fe20003fc6270 */
[--C-:B------:R-:W-:Y:S01]  /*4420*/  @!P1 IMAD.IADD R54, R54, 0x1, -R5.reuse ;  /* 0x0000000136369824 */ /* 0x100fe200078e0a05 */
[----:B------:R-:W-:Y:S01]  /*4430*/  ISETP.GE.AND P1, PT, R65, RZ, PT ;  /* 0x000000ff4100720c */ /* 0x000fe20003f26270 */
[--C-:B------:R-:W-:Y:S01]  /*4440*/  @!P5 IMAD.IADD R66, R66, 0x1, -R5.reuse ;  /* 0x000000014242d824 */ /* 0x100fe200078e0a05 */
[----:B------:R-:W-:Y:S01]  /*4450*/  ISETP.GE.AND P5, PT, R51, RZ, PT ;  /* 0x000000ff3300720c */ /* 0x000fe20003fa6270 */
[--C-:B------:R-:W-:Y:S01]  /*4460*/  @!P0 IMAD.IADD R82, R82, 0x1, -R5.reuse ;  /* 0x0000000152528824 */ /* 0x100fe200078e0a05 */
[----:B------:R-:W-:Y:S01]  /*4470*/  ISETP.GE.AND P0, PT, R6, RZ, PT ;  /* 0x000000ff0600720c */ /* 0x000fe20003f06270 */
[----:B------:R-:W-:Y:S01]  /*4480*/  @!P3 IMAD.IADD R96, R96, 0x1, -R5 ;  /* 0x000000016060b824 */ /* 0x000fe200078e0a05 */
[----:B------:R-:W-:Y:S01]  /*4490*/  ISETP.NE.AND P3, PT, R3, RZ, PT ;  /* 0x000000ff0300720c */ /* 0x000fe20003f65270 */
[----:B------:R-:W-:Y:S01]  /*44a0*/  IMAD.SHL.U32 R9, R154, 0x20, RZ ;  /* 0x000000209a097824 */ /* 0x000fe200078e00ff */
[----:B------:R-:W-:Y:S01]  /*44b0*/  LOP3.LUT R3, RZ, R3, RZ, 0x33, !PT ;  /* 0x00000003ff037212 */ /* 0x000fe200078e33ff */
[----:B------:R-:W-:-:S02]  /*44c0*/  @!P2 IMAD.MOV R66, RZ, RZ, -R66 ;  /* 0x000000ffff42a224 */ /* 0x000fc400078e0a42 */
[----:B------:R-:W-:Y:S01]  /*44d0*/  @!P6 IMAD.MOV R54, RZ, RZ, -R54 ;  /* 0x000000ffff36e224 */ /* 0x000fe200078e0a36 */
[C---:B------:R-:W-:Y:S01]  /*44e0*/  SEL R7, R3.reuse, R7, !P3 ;  /* 0x0000000703077207 */ /* 0x040fe20005800000 */
[----:B------:R-:W-:Y:S01]  /*44f0*/  @!P1 IMAD.MOV R56, RZ, RZ, -R56 ;  /* 0x000000ffff389224 */ /* 0x000fe200078e0a38 */
[C---:B------:R-:W-:Y:S01]  /*4500*/  SEL R8, R3.reuse, R8, !P3 ;  /* 0x0000000803087207 */ /* 0x040fe20005800000 */
[----:B------:R-:W-:Y:S01]  /*4510*/  @!P5 IMAD.MOV R82, RZ, RZ, -R82 ;  /* 0x000000ffff52d224 */ /* 0x000fe200078e0a52 */
[C---:B------:R-:W-:Y:S01]  /*4520*/  SEL R46, R3.reuse, R46, !P3 ;  /* 0x0000002e032e7207 */ /* 0x040fe20005800000 */
[----:B------:R-:W-:Y:S01]  /*4530*/  @!P0 IMAD.MOV R96, RZ, RZ, -R96 ;  /* 0x000000ffff608224 */ /* 0x000fe200078e0a60 */
[----:B------:R-:W-:Y:S01]  /*4540*/  SEL R2, R3, R2, !P3 ;  /* 0x0000000203027207 */ /* 0x000fe20005800000 */
[----:B------:R-:W-:Y:S01]  /*4550*/  IMAD R194, R7, UR4, RZ ;  /* 0x0000000407c27c24 */ /* 0x000fe2000f8e02ff */
[C---:B------:R-:W-:Y:S01]  /*4560*/  SEL R10, R3.reuse, R10, !P3 ;  /* 0x0000000a030a7207 */ /* 0x040fe20005800000 */
[----:B------:R-:W-:Y:S01]  /*4570*/  IMAD R198, R8, UR4, RZ ;  /* 0x0000000408c67c24 */ /* 0x000fe2000f8e02ff */
[C---:B------:R-:W-:Y:S01]  /*4580*/  SEL R11, R3.reuse, R11, !P3 ;  /* 0x0000000b030b7207 */ /* 0x040fe20005800000 */
[----:B------:R-:W-:Y:S01]  /*4590*/  IMAD R46, R46, UR4, RZ ;  /* 0x000000042e2e7c24 */ /* 0x000fe2000f8e02ff */
[C---:B------:R-:W-:Y:S01]  /*45a0*/  SEL R12, R3.reuse, R12, !P3 ;  /* 0x0000000c030c7207 */ /* 0x040fe20005800000 */
[----:B------:R-:W-:Y:S01]  /*45b0*/  IMAD R196, R2, UR4, RZ ;  /* 0x0000000402c47c24 */ /* 0x000fe2000f8e02ff */
[C---:B------:R-:W-:Y:S01]  /*45c0*/  SEL R16, R3.reuse, R16, !P3 ;  /* 0x0000001003107207 */ /* 0x040fe20005800000 */
[----:B------:R-:W-:Y:S01]  /*45d0*/  IMAD R10, R10, UR4, RZ ;  /* 0x000000040a0a7c24 */ /* 0x000fe2000f8e02ff */
[----:B------:R-:W-:Y:S01]  /*45e0*/  SEL R15, R3, R15, !P3 ;  /* 0x0000000f030f7207 */ /* 0x000fe20005800000 */
        /* <DEDUP_REMOVED lines=111> */
[----:B------:R-:W-:Y:S01]  /*4ce0*/  SHF.R.S32.HI R191, RZ, 0x1f, R46 ;  /* 0x0000001fffbf7819 */ /* 0x000fe2000001142e */
[----:B------:R-:W-:Y:S01]  /*4cf0*/  IMAD R82, R82, UR4, RZ ;  /* 0x0000000452527c24 */ /* 0x000fe2000f8e02ff */
[----:B------:R-:W-:Y:S01]  /*4d00*/  IADD3 R192, P4, R46, UR10, RZ ;  /* 0x0000000a2ec07c10 */ /* 0x000fe2000ff9e0ff */
[----:B------:R-:W-:Y:S01]  /*4d10*/  IMAD R3, R92, UR4, RZ ;  /* 0x000000045c037c24 */ /* 0x000fe2000f8e02ff */
[----:B------:R-:W-:Y:S01]  /*4d20*/  SHF.R.S32.HI R193, RZ, 0x1f, R194 ;  /* 0x0000001fffc17819 */ /* 0x000fe200000114c2 */
[----:B------:R-:W-:Y:S01]  /*4d30*/  IMAD R8, R96, UR4, RZ ;  /* 0x0000000460087c24 */ /* 0x000fe2000f8e02ff */
[----:B------:R-:W-:Y:S01]  /*4d40*/  SHF.R.S32.HI R197, RZ, 0x1f, R198 ;  /* 0x0000001fffc57819 */ /* 0x000fe200000114c6 */
[----:B------:R-:W-:Y:S01]  /*4d50*/  UIADD3 UR4, UR6, 0x2000, URZ ;  /* 0x0000200006047890 */ /* 0x000fe2000fffe03f */
[----:B------:R-:W-:-:S02]  /*4d60*/  IADD3 R194, P6, R194, UR10, RZ ;  /* 0x0000000ac2c27c10 */ /* 0x000fc4000ffde0ff */
[----:B------:R-:W-:Y:S02]  /*4d70*/  CS2R R46, SRZ ;  /* 0x00000000002e7805 */ /* 0x000fe4000001ff00 */
[----:B------:R-:W-:Y:S01]  /*4d80*/  SHF.R.S32.HI R195, RZ, 0x1f, R196 ;  /* 0x0000001fffc37819 */ /* 0x000fe200000114c4 */
[----:B------:R-:W-:Y:S01]  /*4d90*/  USHF.R.U32.HI UR4, URZ, 0x4, UR4 ;  /* 0x000000043f047899 */ /* 0x000fe20008011604 */
[----:B------:R-:W-:Y:S02]  /*4da0*/  IADD3 R198, P3, R198, UR10, RZ ;  /* 0x0000000ac6c67c10 */ /* 0x000fe4000ff7e0ff */
[----:B------:R-:W-:Y:S02]  /*4db0*/  CS2R R86, SRZ ;  /* 0x0000000000567805 */ /* 0x000fe4000001ff00 */
[----:B------:R-:W-:Y:S01]  /*4dc0*/  IADD3 R196, P5, R196, UR10, RZ ;  /* 0x0000000ac4c47c10 */ /* 0x000fe2000ffbe0ff */
[----:B------:R-:W-:Y:S01]  /*4dd0*/  USGXT.U32 UR4, UR4, 0xe ;  /* 0x0000000e0404789a */ /* 0x000fe20008000000 */
[----:B------:R-:W-:-:S02]  /*4de0*/  SHF.R.S32.HI R199, RZ, 0x1f, R10 ;  /* 0x0000001fffc77819 */ /* 0x000fc4000001140a */
[----:B------:R-:W-:Y:S02]  /*4df0*/  CS2R R88, SRZ ;  /* 0x0000000000587805 */ /* 0x000fe4000001ff00 */
[----:B------:R-:W-:Y:S02]  /*4e00*/  IADD3 R200, P2, R10, UR10, RZ ;  /* 0x0000000a0ac87c10 */ /* 0x000fe4000ff5e0ff */
[----:B------:R-:W-:Y:S02]  /*4e10*/  CS2R R90, SRZ ;  /* 0x00000000005a7805 */ /* 0x000fe4000001ff00 */
[----:B------:R-:W-:Y:S02]  /*4e20*/  SHF.R.S32.HI R201, RZ, 0x1f, R11 ;  /* 0x0000001fffc97819 */ /* 0x000fe4000001140b */
[----:B------:R-:W-:Y:S02]  /*4e30*/  CS2R R92, SRZ ;  /* 0x00000000005c7805 */ /* 0x000fe4000001ff00 */
[----:B------:R-:W-:-:S02]  /*4e40*/  IADD3 R202, P1, R11, UR10, RZ ;  /* 0x0000000a0bca7c10 */ /* 0x000fc4000ff3e0ff */
[----:B------:R-:W-:Y:S02]  /*4e50*/  CS2R R94, SRZ ;  /* 0x00000000005e7805 */ /* 0x000fe4000001ff00 */
[----:B------:R-:W-:Y:S02]  /*4e60*/  SHF.R.S32.HI R203, RZ, 0x1f, R12 ;  /* 0x0000001fffcb7819 */ /* 0x000fe4000001140c */
[----:B------:R-:W-:Y:S02]  /*4e70*/  CS2R R96, SRZ ;  /* 0x0000000000607805 */ /* 0x000fe4000001ff00 */
[----:B------:R-:W-:Y:S02]  /*4e80*/  IADD3 R204, P0, R12, UR10, RZ ;  /* 0x0000000a0ccc7c10 */ /* 0x000fe4000ff1e0ff */
[----:B------:R-:W-:Y:S02]  /*4e90*/  IADD3.X R191, R191, UR11, RZ, P4, !PT ;  /* 0x0000000bbfbf7c10 */ /* 0x000fe4000a7fe4ff */
[----:B------:R-:W-:-:S02]  /*4ea0*/  SHF.R.S32.HI R205, RZ, 0x1f, R16 ;  /* 0x0000001fffcd7819 */ /* 0x000fc40000011410 */
[----:B------:R-:W-:Y:S02]  /*4eb0*/  IADD3 R206, P4, R16, UR10, RZ ;  /* 0x0000000a10ce7c10 */ /* 0x000fe4000ff9e0ff */
[----:B------:R-:W-:Y:S02]  /*4ec0*/  IADD3.X R193, R193, UR11, RZ, P6, !PT ;  /* 0x0000000bc1c17c10 */ /* 0x000fe4000b7fe4ff */
[----:B------:R-:W-:Y:S02]  /*4ed0*/  IADD3.X R197, R197, UR11, RZ, P3, !PT ;  /* 0x0000000bc5c57c10 */ /* 0x000fe40009ffe4ff */
[----:B------:R-:W-:Y:S02]  /*4ee0*/  SHF.R.S32.HI R207, RZ, 0x1f, R48 ;  /* 0x0000001fffcf7819 */ /* 0x000fe40000011430 */
[----:B------:R-:W-:Y:S02]  /*4ef0*/  IADD3 R208, P6, R48, UR10, RZ ;  /* 0x0000000a30d07c10 */ /* 0x000fe4000ffde0ff */
[----:B------:R-:W-:-:S02]  /*4f00*/  CS2R R48, SRZ ;  /* 0x0000000000307805 */ /* 0x000fc4000001ff00 */
[----:B------:R-:W-:Y:S02]  /*4f10*/  IADD3.X R195, R195, UR11, RZ, P5, !PT ;  /* 0x0000000bc3c37c10 */ /* 0x000fe4000affe4ff */
[----:B------:R-:W-:Y:S02]  /*4f20*/  SHF.R.S32.HI R211, RZ, 0x1f, R15 ;  /* 0x0000001fffd37819 */ /* 0x000fe4000001140f */
[----:B------:R-:W-:Y:S02]  /*4f30*/  IADD3 R212, P3, R15, UR10, RZ ;  /* 0x0000000a0fd47c10 */ /* 0x000fe4000ff7e0ff */
[----:B------:R-:W-:Y:S02]  /*4f40*/  IADD3.X R199, R199, UR11, RZ, P2, !PT ;  /* 0x0000000bc7c77c10 */ /* 0x000fe400097fe4ff */
[----:B------:R-:W-:Y:S02]  /*4f50*/  SHF.R.S32.HI R209, RZ, 0x1f, R13 ;  /* 0x0000001fffd17819 */ /* 0x000fe4000001140d */
[----:B------:R-:W-:-:S02]  /*4f60*/  IADD3 R210, P5, R13, UR10, RZ ;  /* 0x0000000a0dd27c10 */ /* 0x000fc4000ffbe0ff */
[----:B------:R-:W-:Y:S02]  /*4f70*/  SHF.R.S32.HI R213, RZ, 0x1f, R14 ;  /* 0x0000001fffd57819 */ /* 0x000fe4000001140e */
[----:B------:R-:W-:Y:S02]  /*4f80*/  IADD3 R214, P2, R14, UR10, RZ ;  /* 0x0000000a0ed67c10 */ /* 0x000fe4000ff5e0ff */
[----:B------:R-:W-:Y:S02]  /*4f90*/  IADD3.X R201, R201, UR11, RZ, P1, !PT ;  /* 0x0000000bc9c97c10 */ /* 0x000fe40008ffe4ff */
[----:B------:R-:W-:Y:S02]  /*4fa0*/  SHF.R.S32.HI R215, RZ, 0x1f, R18 ;  /* 0x0000001fffd77819 */ /* 0x000fe40000011412 */
[----:B------:R-:W-:Y:S02]  /*4fb0*/  IADD3 R216, P1, R18, UR10, RZ ;  /* 0x0000000a12d87c10 */ /* 0x000fe4000ff3e0ff */
[----:B------:R-:W-:-:S02]  /*4fc0*/  IADD3.X R203, R203, UR11, RZ, P0, !PT ;  /* 0x0000000bcbcb7c10 */ /* 0x000fc400087fe4ff */
[----:B------:R-:W-:Y:S02]  /*4fd0*/  SHF.R.S32.HI R217, RZ, 0x1f, R17 ;  /* 0x0000001fffd97819 */ /* 0x000fe40000011411 */
[----:B------:R-:W-:Y:S02]  /*4fe0*/  IADD3 R218, P0, R17, UR10, RZ ;  /* 0x0000000a11da7c10 */ /* 0x000fe4000ff1e0ff */
[----:B------:R-:W-:Y:S02]  /*4ff0*/  IADD3.X R205, R205, UR11, RZ, P4, !PT ;  /* 0x0000000bcdcd7c10 */ /* 0x000fe4000a7fe4ff */
[----:B------:R-:W-:Y:S02]  /*5000*/  SHF.R.S32.HI R219, RZ, 0x1f, R19 ;  /* 0x0000001fffdb7819 */ /* 0x000fe40000011413 */
[----:B------:R-:W-:Y:S02]  /*5010*/  IADD3 R220, P4, R19, UR10, RZ ;  /* 0x0000000a13dc7c10 */ /* 0x000fe4000ff9e0ff */
[----:B------:R-:W-:-:S02]  /*5020*/  IADD3.X R207, R207, UR11, RZ, P6, !PT ;  /* 0x0000000bcfcf7c10 */ /* 0x000fc4000b7fe4ff */
[----:B------:R-:W-:Y:S02]  /*5030*/  IADD3.X R211, R211, UR11, RZ, P3, !PT ;  /* 0x0000000bd3d37c10 */ /* 0x000fe40009ffe4ff */
[----:B------:R-:W-:Y:S02]  /*5040*/  SHF.R.S32.HI R221, RZ, 0x1f, R20 ;  /* 0x0000001fffdd7819 */ /* 0x000fe40000011414 */
[----:B------:R-:W-:Y:S02]  /*5050*/  IADD3 R222, P6, R20, UR10, RZ ;  /* 0x0000000a14de7c10 */ /* 0x000fe4000ffde0ff */
[----:B------:R-:W-:Y:S02]  /*5060*/  IADD3.X R209, R209, UR11, RZ, P5, !PT ;  /* 0x0000000bd1d17c10 */ /* 0x000fe4000affe4ff */
[----:B------:R-:W-:Y:S02]  /*5070*/  SHF.R.S32.HI R225, RZ, 0x1f, R21 ;  /* 0x0000001fffe17819 */ /* 0x000fe40000011415 */
[----:B------:R-:W-:-:S02]  /*5080*/  IADD3 R226, P3, R21, UR10, RZ ;  /* 0x0000000a15e27c10 */ /* 0x000fc4000ff7e0ff */
[----:B------:R-:W-:Y:S02]  /*5090*/  IADD3.X R213, R213, UR11, RZ, P2, !PT ;  /* 0x0000000bd5d57c10 */ /* 0x000fe400097fe4ff */
[----:B------:R-:W-:Y:S02]  /*50a0*/  SHF.R.S32.HI R223, RZ, 0x1f, R50 ;  /* 0x0000001fffdf7819 */ /* 0x000fe40000011432 */
[----:B------:R-:W-:Y:S02]  /*50b0*/  IADD3 R224, P5, R50, UR10, RZ ;  /* 0x0000000a32e07c10 */ /* 0x000fe4000ffbe0ff */
[----:B------:R-:W-:Y:S02]  /*50c0*/  CS2R R50, SRZ ;  /* 0x0000000000327805 */ /* 0x000fe4000001ff00 */
[----:B------:R-:W-:Y:S02]  /*50d0*/  SHF.R.S32.HI R227, RZ, 0x1f, R22 ;  /* 0x0000001fffe37819 */ /* 0x000fe40000011416 */
[----:B------:R-:W-:-:S02]  /*50e0*/  IADD3 R228, P2, R22, UR10, RZ ;  /* 0x0000000a16e47c10 */ /* 0x000fc4000ff5e0ff */
        /* <DEDUP_REMOVED lines=10> */
[----:B------:R-:W-:Y:S02]  /*5190*/  IADD3.X R221, R221, UR11, RZ, P6, !PT ;  /* 0x0000000bdddd7c10 */ /* 0x000fe4000b7fe4ff */
[----:B------:R-:W-:-:S02]  /*51a0*/  IADD3.X R225, R225, UR11, RZ, P3, !PT ;  /* 0x0000000be1e17c10 */ /* 0x000fc40009ffe4ff */
[----:B------:R-:W-:Y:S02]  /*51b0*/  SHF.R.S32.HI R235, RZ, 0x1f, R26 ;  /* 0x0000001fffeb7819 */ /* 0x000fe4000001141a */
[----:B------:R-:W-:Y:S02]  /*51c0*/  IADD3 R236, P6, R26, UR10, RZ ;  /* 0x0000000a1aec7c10 */ /* 0x000fe4000ffde0ff */
[----:B------:R-:W-:Y:S02]  /*51d0*/  IADD3.X R223, R223, UR11, RZ, P5, !PT ;  /* 0x0000000bdfdf7c10 */ /* 0x000fe4000affe4ff */
[----:B------:R-:W-:Y:S02]  /*51e0*/  SHF.R.S32.HI R239, RZ, 0x1f, R52 ;  /* 0x0000001fffef7819 */ /* 0x000fe40000011434 */
[----:B------:R-:W-:Y:S02]  /*51f0*/  IADD3 R240, P3, R52, UR10, RZ ;  /* 0x0000000a34f07c10 */ /* 0x000fe4000ff7e0ff */
[----:B------:R-:W-:-:S02]  /*5200*/  CS2R R52, SRZ ;  /* 0x0000000000347805 */ /* 0x000fc4000001ff00 */
        /* <DEDUP_REMOVED lines=9> */
[----:B------:R-:W-:Y:S02]  /*52a0*/  CS2R R28, SRZ ;  /* 0x00000000001c7805 */ /* 0x000fe4000001ff00 */
[----:B------:R-:W-:Y:S02]  /*52b0*/  IADD3.X R231, R231, UR11, RZ, P0, !PT ;  /* 0x0000000be7e77c10 */ /* 0x000fe400087fe4ff */
[----:B------:R-:W-:-:S02]  /*52c0*/  SHF.R.S32.HI R245, RZ, 0x1f, R30 ;  /* 0x0000001ffff57819 */ /* 0x000fc4000001141e */
[----:B------:R-:W-:Y:S02]  /*52d0*/  IADD3 R246, P0, R30, UR10, RZ ;  /* 0x0000000a1ef67c10 */ /* 0x000fe4000ff1e0ff */
[----:B------:R-:W-:Y:S02]  /*52e0*/  IADD3.X R233, R233, UR11, RZ, P4, !PT ;  /* 0x0000000be9e97c10 */ /* 0x000fe4000a7fe4ff */
[----:B------:R-:W-:Y:S02]  /*52f0*/  SHF.R.S32.HI R247, RZ, 0x1f, R31 ;  /* 0x0000001ffff77819 */ /* 0x000fe4000001141f */
[----:B------:R-:W-:Y:S02]  /*5300*/  IADD3 R248, P4, R31, UR10, RZ ;  /* 0x0000000a1ff87c10 */ /* 0x000fe4000ff9e0ff */
[----:B------:R-:W-:Y:S02]  /*5310*/  CS2R R30, SRZ ;  /* 0x00000000001e7805 */ /* 0x000fe4000001ff00 */
[----:B------:R-:W-:-:S02]  /*5320*/  IADD3.X R235, R235, UR11, RZ, P6, !PT ;  /* 0x0000000bebeb7c10 */ /* 0x000fc4000b7fe4ff */
[----:B------:R-:W-:Y:S02]  /*5330*/  IADD3.X R239, R239, UR11, RZ, P3, !PT ;  /* 0x0000000befef7c10 */ /* 0x000fe40009ffe4ff */
[----:B------:R-:W-:Y:S02]  /*5340*/  SHF.R.S32.HI R249, RZ, 0x1f, R32 ;  /* 0x0000001ffff97819 */ /* 0x000fe40000011420 */
[----:B------:R-:W-:Y:S02]  /*5350*/  IADD3 R250, P6, R32, UR10, RZ ;  /* 0x0000000a20fa7c10 */ /* 0x000fe4000ffde0ff */
[----:B------:R-:W-:Y:S02]  /*5360*/  IADD3.X R237, R237, UR11, RZ, P5, !PT ;  /* 0x0000000beded7c10 */ /* 0x000fe4000affe4ff */
[----:B------:R-:W-:Y:S02]  /*5370*/  IADD3 R11, P3, R34, UR10, RZ ;  /* 0x0000000a220b7c10 */ /* 0x000fe4000ff7e0ff */
[----:B------:R-:W-:-:S02]  /*5380*/  IADD3.X R241, R241, UR11, RZ, P2, !PT ;  /* 0x0000000bf1f17c10 */ /* 0x000fc400097fe4ff */
[----:B------:R-:W-:Y:S01]  /*5390*/  SHF.R.S32.HI R251, RZ, 0x1f, R33 ;  /* 0x0000001ffffb7819 */ /* 0x000fe20000011421 */
[----:B------:R0:W-:Y:S01]  /*53a0*/  STL [R1+0x204], R11 ;  /* 0x0002040b01007387 */ /* 0x0001e20000100800 */
[----:B------:R-:W-:Y:S02]  /*53b0*/  IADD3 R252, P5, R33, UR10, RZ ;  /* 0x0000000a21fc7c10 */ /* 0x000fe4000ffbe0ff */
[----:B------:R-:W-:Y:S02]  /*53c0*/  CS2R R32, SRZ ;  /* 0x0000000000207805 */ /* 0x000fe4000001ff00 */
[----:B------:R-:W-:Y:S02]  /*53d0*/  IADD3 R12, P2, R54, UR10, RZ ;  /* 0x0000000a360c7c10 */ /* 0x000fe4000ff5e0ff */
[----:B------:R-:W-:Y:S02]  /*53e0*/  IADD3.X R243, R243, UR11, RZ, P1, !PT ;  /* 0x0000000bf3f37c10 */ /* 0x000fe40008ffe4ff */
[----:B------:R-:W-:Y:S01]  /*53f0*/  LOP3.LUT R152, R98, 0xf60, R9, 0xf8, !PT ;  /* 0x00000f6062987812 */ /* 0x000fe200078ef809 */
[----:B------:R1:W-:Y:S01]  /*5400*/  STL [R1+0x20c], R12 ;  /* 0x00020c0c01007387 */ /* 0x0003e20000100800 */
[----:B------:R-:W-:-:S02]  /*5410*/  IADD3 R13, P1, R35, UR10, RZ ;  /* 0x0000000a230d7c10 */ /* 0x000fc4000ff3e0ff */
[----:B------:R-:W-:Y:S02]  /*5420*/  CS2R R98, SRZ ;  /* 0x0000000000627805 */ /* 0x000fe4000001ff00 */
[----:B------:R-:W-:Y:S02]  /*5430*/  IADD3.X R245, R245, UR11, RZ, P0, !PT ;  /* 0x0000000bf5f57c10 */ /* 0x000fe400087fe4ff */
[----:B------:R-:W-:Y:S01]  /*5440*/  SHF.R.S32.HI R9, RZ, 0x1f, R34 ;  /* 0x0000001fff097819 */ /* 0x000fe20000011422 */
[----:B------:R2:W-:Y:S01]  /*5450*/  STL [R1+0x214], R13 ;  /* 0x0002140d01007387 */ /* 0x0005e20000100800 */
[----:B------:R-:W-:Y:S02]  /*5460*/  IADD3 R14, P0, R36, UR10, RZ ;  /* 0x0000000a240e7c10 */ /* 0x000fe4000ff1e0ff */
[----:B------:R-:W-:Y:S02]  /*5470*/  IADD3.X R247, R247, UR11, RZ, P4, !PT ;  /* 0x0000000bf7f77c10 */ /* 0x000fe4000a7fe4ff */
[----:B------:R-:W-:Y:S01]  /*5480*/  IADD3 R15, P4, R37, UR10, RZ ;  /* 0x0000000a250f7c10 */ /* 0x000fe2000ff9e0ff */
[----:B------:R3:W-:Y:S01]  /*5490*/  STL [R1+0x21c], R14 ;  /* 0x00021c0e01007387 */ /* 0x0007e20000100800 */
[----:B------:R-:W-:-:S02]  /*54a0*/  IADD3.X R249, R249, UR11, RZ, P6, !PT ;  /* 0x0000000bf9f97c10 */ /* 0x000fc4000b7fe4ff */
[----:B------:R-:W-:Y:S01]  /*54b0*/  IADD3 R16, P6, R38, UR10, RZ ;  /* 0x0000000a26107c10 */ /* 0x000fe2000ffde0ff */
[----:B------:R4:W-:Y:S01]  /*54c0*/  STL [R1+0x224], R15 ;  /* 0x0002240f01007387 */ /* 0x0009e20000100800 */
[----:B------:R-:W-:Y:S02]  /*54d0*/  IADD3.X R251, R251, UR11, RZ, P5, !PT ;  /* 0x0000000bfbfb7c10 */ /* 0x000fe4000affe4ff */
[----:B------:R-:W-:Y:S01]  /*54e0*/  IADD3 R18, P5, R39, UR10, RZ ;  /* 0x0000000a27127c10 */ /* 0x000fe2000ffbe0ff */
[----:B------:R-:W-:Y:S01]  /*54f0*/  STL [R1+0x22c], R16 ;  /* 0x00022c1001007387 */ /* 0x000fe20000100800 */
[----:B------:R-:W-:Y:S02]  /*5500*/  IADD3.X R17, R9, UR11, RZ, P3, !PT ;  /* 0x0000000b09117c10 */ /* 0x000fe40009ffe4ff */
[----:B------:R-:W-:Y:S01]  /*5510*/  SHF.R.S32.HI R10, RZ, 0x1f, R54 ;  /* 0x0000001fff0a7819 */ /* 0x000fe20000011436 */
[----:B------:R5:W-:Y:S01]  /*5520*/  STL [R1+0x234], R18 ;  /* 0x0002341201007387 */ /* 0x000be20000100800 */
[----:B0-----:R-:W-:-:S02]  /*5530*/  SHF.R.S32.HI R11, RZ, 0x1f, R35 ;  /* 0x0000001fff0b7819 */ /* 0x001fc40000011423 */
[----:B------:R-:W-:Y:S02]  /*5540*/  CS2R R34, SRZ ;  /* 0x0000000000227805 */ /* 0x000fe4000001ff00 */
[----:B-1----:R-:W-:Y:S01]  /*5550*/  SHF.R.S32.HI R12, RZ, 0x1f, R36 ;  /* 0x0000001fff0c7819 */ /* 0x002fe20000011424 */
[----:B------:R0:W-:Y:S01]  /*5560*/  STL [R1+0x200], R17 ;  /* 0x0002001101007387 */ /* 0x0001e20000100800 */
[----:B--2---:R-:W-:Y:S02]  /*5570*/  SHF.R.S32.HI R13, RZ, 0x1f, R37 ;  /* 0x0000001fff0d7819 */ /* 0x004fe40000011425 */
[----:B------:R-:W-:Y:S02]  /*5580*/  CS2R R36, SRZ ;  /* 0x0000000000247805 */ /* 0x000fe4000001ff00 */
[----:B---3--:R-:W-:Y:S02]  /*5590*/  SHF.R.S32.HI R14, RZ, 0x1f, R38 ;  /* 0x0000001fff0e7819 */ /* 0x008fe40000011426 */
[----:B------:R-:W-:-:S02]  /*55a0*/  CS2R R54, SRZ ;  /* 0x0000000000367805 */ /* 0x000fc4000001ff00 */
[----:B----4-:R-:W-:Y:S02]  /*55b0*/  SHF.R.S32.HI R15, RZ, 0x1f, R39 ;  /* 0x0000001fff0f7819 */ /* 0x010fe40000011427 */
[----:B------:R-:W-:Y:S02]  /*55c0*/  CS2R R38, SRZ ;  /* 0x0000000000267805 */ /* 0x000fe4000001ff00 */
[----:B-----5:R-:W-:Y:S02]  /*55d0*/  IADD3 R18, P3, R40, UR10, RZ ;  /* 0x0000000a28127c10 */ /* 0x020fe4000ff7e0ff */
[----:B------:R-:W-:Y:S02]  /*55e0*/  SHF.R.S32.HI R16, RZ, 0x1f, R40 ;  /* 0x0000001fff107819 */ /* 0x000fe40000011428 */
[----:B0-----:R-:W-:Y:S01]  /*55f0*/  IADD3.X R17, R10, UR11, RZ, P2, !PT ;  /* 0x0000000b0a117c10 */ /* 0x001fe200097fe4ff */
[----:B------:R0:W-:Y:S01]  /*5600*/  STL [R1+0x23c], R18 ;  /* 0x00023c1201007387 */ /* 0x0001e20000100800 */
[----:B------:R-:W-:-:S02]  /*5610*/  SHF.R.S32.HI R9, RZ, 0x1f, R41 ;  /* 0x0000001fff097819 */ /* 0x000fc40000011429 */
[----:B------:R-:W-:Y:S01]  /*5620*/  SHF.R.S32.HI R10, RZ, 0x1f, R56 ;  /* 0x0000001fff0a7819 */ /* 0x000fe20000011438 */
[----:B------:R1:W-:Y:S01]  /*5630*/  STL [R1+0x208], R17 ;  /* 0x0002081101007387 */ /* 0x0003e20000100800 */
[----:B0-----:R-:W-:Y:S02]  /*5640*/  IADD3 R18, P2, R41, UR10, RZ ;  /* 0x0000000a29127c10 */ /* 0x001fe4000ff5e0ff */
[----:B------:R-:W-:Y:S02]  /*5650*/  CS2R R40, SRZ ;  /* 0x0000000000287805 */ /* 0x000fe4000001ff00 */
[----:B-1----:R-:W-:Y:S01]  /*5660*/  IADD3.X R17, R11, UR11, RZ, P1, !PT ;  /* 0x0000000b0b117c10 */ /* 0x002fe20008ffe4ff */
[----:B------:R0:W-:Y:S01]  /*5670*/  STL [R1+0x244], R18 ;  /* 0x0002441201007387 */ /* 0x0001e20000100800 */
[----:B------:R-:W-:-:S03]  /*5680*/  SHF.R.S32.HI R11, RZ, 0x1f, R42 ;  /* 0x0000001fff0b7819 */ /* 0x000fc6000001142a */
        /* <DEDUP_REMOVED lines=8> */
[----:B-1----:R-:W-:-:S03]  /*5710*/  IADD3.X R17, R13, UR11, RZ, P4, !PT ;  /* 0x0000000b0d117c10 */ /* 0x002fc6000a7fe4ff */
        /* <DEDUP_REMOVED lines=67> */
[----:B------:R-:W-:Y:S02]  /*5b50*/  IADD3.X R14, R14, UR11, RZ, P3, !PT ;  /* 0x0000000b0e0e7c10 */ /* 0x000fe40009ffe4ff */
[----:B------:R-:W-:Y:S01]  /*5b60*/  SHF.R.S32.HI R16, RZ, 0x1f, R78 ;  /* 0x0000001fff107819 */ /* 0x000fe2000001144e */
[----:B------:R1:W-:Y:S01]  /*5b70*/  STL [R1+0x278], R17 ;  /* 0x0002781101007387 */ /* 0x0003e20000100800 */
[----:B0-----:R-:W-:-:S02]  /*5b80*/  IADD3 R18, P2, R76, UR10, RZ ;  /* 0x0000000a4c127c10 */ /* 0x001fc4000ff5e0ff */
        /* <DEDUP_REMOVED lines=26> */
[----:B------:R-:W-:Y:S01]  /*5d30*/  STL [R1+0x2d4], R18 ;  /* 0x0002d41201007387 */ /* 0x000fe20000100800 */
[----:B------:R-:W-:Y:S02]  /*5d40*/  IADD3 R13, P5, R7, UR10, RZ ;  /* 0x0000000a070d7c10 */ /* 0x000fe4000ffbe0ff */
[----:B------:R-:W-:Y:S01]  /*5d50*/  SHF.R.S32.HI R7, RZ, 0x1f, R6 ;  /* 0x0000001fff077819 */ /* 0x000fe20000011406 */
[----:B------:R-:W-:Y:S04]  /*5d60*/  STL [R1+0x2a0], R17 ;  /* 0x0002a01101007387 */ /* 0x000fe80000100800 */
[----:B------:R0:W-:Y:S04]  /*5d70*/  STL [R1+0x2dc], R13 ;  /* 0x0002dc0d01007387 */ /* 0x0001e80000100800 */
[----:B------:R1:W-:Y:S01]  /*5d80*/  STL [R1+0x2a8], R14 ;  /* 0x0002a80e01007387 */ /* 0x0003e20000100800 */
[----:B0-----:R-:W-:-:S02]  /*5d90*/  IADD3 R13, P3, R6, UR10, RZ ;  /* 0x0000000a060d7c10 */ /* 0x001fc4000ff7e0ff */
[----:B------:R-:W-:Y:S02]  /*5da0*/  SHF.R.S32.HI R6, RZ, 0x1f, R5 ;  /* 0x0000001fff067819 */ /* 0x000fe40000011405 */
[----:B-1----:R-:W-:Y:S01]  /*5db0*/  IADD3.X R14, R15, UR11, RZ, P2, !PT ;  /* 0x0000000b0f0e7c10 */ /* 0x002fe200097fe4ff */
[----:B------:R0:W-:Y:S01]  /*5dc0*/  STL [R1+0x2e4], R13 ;  /* 0x0002e40d01007387 */ /* 0x0001e20000100800 */
[----:B------:R-:W-:-:S03]  /*5dd0*/  IADD3.X R15, R16, UR11, RZ, P1, !PT ;  /* 0x0000000b100f7c10 */ /* 0x000fc60008ffe4ff */
[----:B------:R1:W-:Y:S01]  /*5de0*/  STL [R1+0x2b0], R14 ;  /* 0x0002b00e01007387 */ /* 0x0003e20000100800 */
[----:B0-----:R-:W-:Y:S02]  /*5df0*/  IADD3 R13, P2, R5, UR10, RZ ;  /* 0x0000000a050d7c10 */ /* 0x001fe4000ff5e0ff */
[----:B------:R-:W-:Y:S02]  /*5e00*/  SHF.R.S32.HI R5, RZ, 0x1f, R3 ;  /* 0x0000001fff057819 */ /* 0x000fe40000011403 */
[----:B-1----:R-:W-:Y:S01]  /*5e10*/  IADD3 R14, P1, R3, UR10, RZ ;  /* 0x0000000a030e7c10 */ /* 0x002fe2000ff3e0ff */
[----:B------:R0:W-:Y:S01]  /*5e20*/  STL [R1+0x2ec], R13 ;  /* 0x0002ec0d01007387 */ /* 0x0001e20000100800 */
[----:B------:R-:W-:Y:S02]  /*5e30*/  IADD3.X R3, R9, UR11, RZ, P0, !PT ;  /* 0x0000000b09037c10 */ /* 0x000fe400087fe4ff */
[----:B------:R-:W-:Y:S01]  /*5e40*/  IADD3 R9, P0, R2, UR10, RZ ;  /* 0x0000000a02097c10 */ /* 0x000fe2000ff1e0ff */
[----:B------:R-:W-:Y:S04]  /*5e50*/  STL [R1+0x2b8], R15 ;  /* 0x0002b80f01007387 */ /* 0x000fe80000100800 */
[----:B------:R1:W-:Y:S01]  /*5e60*/  STL [R1+0x2f4], R14 ;  /* 0x0002f40e01007387 */ /* 0x0003e20000100800 */
[----:B0-----:R-:W-:-:S03]  /*5e70*/  SHF.R.S32.HI R13, RZ, 0x1f, R2 ;  /* 0x0000001fff0d7819 */ /* 0x001fc60000011402 */
[----:B------:R0:W-:Y:S01]  /*5e80*/  STL [R1+0x2c0], R3 ;  /* 0x0002c00301007387 */ /* 0x0001e20000100800 */
[----:B------:R-:W-:-:S03]  /*5e90*/  SHF.R.S32.HI R2, RZ, 0x1f, R8 ;  /* 0x0000001fff027819 */ /* 0x000fc60000011408 */
[----:B------:R2:W-:Y:S01]  /*5ea0*/  STL [R1+0x2fc], R9 ;  /* 0x0002fc0901007387 */ /* 0x0005e20000100800 */
[----:B-1----:R-:W-:Y:S02]  /*5eb0*/  LOP3.LUT R14, R154, 0x1f, RZ, 0xc0, !PT ;  /* 0x0000001f9a0e7812 */ /* 0x002fe400078ec0ff */
[----:B0-----:R-:W-:Y:S02]  /*5ec0*/  IADD3.X R3, R10, UR11, RZ, P4, !PT ;  /* 0x0000000b0a037c10 */ /* 0x001fe4000a7fe4ff */
[----:B------:R-:W-:Y:S02]  /*5ed0*/  IADD3.X R10, R12, UR11, RZ, P5, !PT ;  /* 0x0000000b0c0a7c10 */ /* 0x000fe4000affe4ff */
[----:B--2---:R-:W-:Y:S01]  /*5ee0*/  IADD3 R9, P4, R8, UR10, RZ ;  /* 0x0000000a08097c10 */ /* 0x004fe2000ff9e0ff */
[----:B------:R0:W-:Y:S01]  /*5ef0*/  STL [R1+0x2c8], R3 ;  /* 0x0002c80301007387 */ /* 0x0001e20000100800 */
[----:B------:R-:W-:Y:S01]  /*5f00*/  IADD3.X R8, R11, UR11, RZ, P6, !PT ;  /* 0x0000000b0b087c10 */ /* 0x000fe2000b7fe4ff */
[----:B------:R-:W-:-:S02]  /*5f10*/  USHF.R.U32.HI UR10, URZ, 0x4, UR6 ;  /* 0x000000043f0a7899 */ /* 0x000fc40008011606 */
[----:B------:R1:W-:Y:S02]  /*5f20*/  STL [R1+0x304], R9 ;  /* 0x0003040901007387 */ /* 0x0003e40000100800 */
[----:B------:R-:W-:Y:S02]  /*5f30*/  USGXT.U32 UR10, UR10, 0xe ;  /* 0x0000000e0a0a789a */ /* 0x000fe40008000000 */
[----:B------:R2:W-:Y:S01]  /*5f40*/  STL [R1+0x2d0], R8 ;  /* 0x0002d00801007387 */ /* 0x0005e20000100800 */
[----:B0-----:R-:W-:Y:S01]  /*5f50*/  IADD3 R3, P6, R0, UR8, RZ ;  /* 0x0000000800037c10 */ /* 0x001fe2000ffde0ff */
[----:B------:R-:W-:Y:S02]  /*5f60*/  UMOV UR8, 0xffffff80 ;  /* 0xffffff8000087882 */ /* 0x000fe40000000000 */
[----:B------:R-:W-:Y:S01]  /*5f70*/  STL [R1+0x2d8], R10 ;  /* 0x0002d80a01007387 */ /* 0x000fe20000100800 */
[----:B------:R-:W-:Y:S01]  /*5f80*/  UMOV UR18, UR10 ;  /* 0x0000000a00127c82 */ /* 0x000fe20008000000 */
[----:B-1----:R-:W-:-:S02]  /*5f90*/  IADD3.X R9, R7, UR11, RZ, P3, !PT ;  /* 0x0000000b07097c10 */ /* 0x002fc40009ffe4ff */
[----:B------:R-:W-:Y:S02]  /*5fa0*/  IADD3.X R7, R5, UR11, RZ, P1, !PT ;  /* 0x0000000b05077c10 */ /* 0x000fe40008ffe4ff */
[----:B--2---:R-:W-:Y:S01]  /*5fb0*/  IADD3.X R8, R6, UR11, RZ, P2, !PT ;  /* 0x0000000b06087c10 */ /* 0x004fe200097fe4ff */
[----:B------:R-:W-:Y:S01]  /*5fc0*/  STL [R1+0x2e0], R9 ;  /* 0x0002e00901007387 */ /* 0x000fe20000100800 */
[----:B------:R-:W-:Y:S02]  /*5fd0*/  IADD3.X R6, R13, UR11, RZ, P0, !PT ;  /* 0x0000000b0d067c10 */ /* 0x000fe400087fe4ff */
[----:B------:R-:W-:Y:S01]  /*5fe0*/  IADD3.X R5, R2, UR11, RZ, P4, !PT ;  /* 0x0000000b02057c10 */ /* 0x000fe2000a7fe4ff */
[----:B------:R-:W-:Y:S01]  /*5ff0*/  STL [R1+0x2e8], R8 ;  /* 0x0002e80801007387 */ /* 0x000fe20000100800 */
[----:B------:R-:W-:Y:S01]  /*6000*/  LEA.HI.X.SX32 R2, R0, UR9, 0x1, P6 ;  /* 0x0000000900027c11 */ /* 0x000fe2000b0f0eff */
[----:B------:R-:W-:Y:S01]  /*6010*/  UMOV UR9, 0x3fffffef ;  /* 0x3fffffef00097882 */ /* 0x000fe20000000000 */
[----:B------:R-:W-:Y:S01]  /*6020*/  IMAD.U32 R0, RZ, RZ, UR15 ;  /* 0x0000000fff007e24 */ /* 0x000fe2000f8e00ff */
[----:B------:R-:W-:Y:S01]  /*6030*/  STL [R1+0x2f0], R7 ;  /* 0x0002f00701007387 */ /* 0x000fe20000100800 */
[----:B------:R-:W-:-:S03]  /*6040*/  USHF.R.S32.HI UR15, URZ, 0x1f, UR14 ;  /* 0x0000001f3f0f7899 */ /* 0x000fc6000801140e */
[----:B------:R0:W-:Y:S04]  /*6050*/  STL [R1+0x2f8], R6 ;  /* 0x0002f80601007387 */ /* 0x0001e80000100800 */
[----:B------:R1:W-:Y:S04]  /*6060*/  STL [R1+0x300], R5 ;  /* 0x0003000501007387 */ /* 0x0003e80000100800 */
[----:B------:R2:W-:Y:S01]  /*6070*/  STL [R1], RZ ;  /* 0x000000ff01007387 */ /* 0x0005e20000100800 */
[----:B0-----:R-:W-:-:S03]  /*6080*/  LOP3.LUT R6, R152, 0x10, RZ, 0x3c, !PT ;  /* 0x0000001098067812 */ /* 0x001fc600078e3cff */
[----:B------:R2:W-:Y:S01]  /*6090*/  STL [R1+0x4], RZ ;  /* 0x000004ff01007387 */ /* 0x0005e20000100800 */
[----:B-1----:R-:W-:Y:S01]  /*60a0*/  IMAD R5, R14, UR5, RZ ;  /* 0x000000050e057c24 */ /* 0x002fe2000f8e02ff */
[----:B------:R-:W-:Y:S02]  /*60b0*/  UMOV UR5, URZ ;  /* 0x0000003f00057c82 */ /* 0x000fe40008000000 */
[----:B------:R2:W-:Y:S01]  /*60c0*/  STL [R1+0x8], RZ ;  /* 0x000008ff01007387 */ /* 0x0005e20000100800 */
[----:B------:R-:W-:Y:S01]  /*60d0*/  UIADD3.64 UR8, UR4, -UR8, URZ ;  /* 0x8000000804087297 */ /* 0x000fe2000fffe03f */
[----:B------:R-:W-:Y:S02]  /*60e0*/  SHF.R.S32.HI R7, RZ, 0x1f, R5 ;  /* 0x0000001fff077819 */ /* 0x000fe40000011405 */
        /* <DEDUP_REMOVED lines=125> */
[----:B------:R2:W-:Y:S02]  /*68c0*/  STL [R1+0x30c], R6 ;  /* 0x00030c0601007387 */ /* 0x0005e40000100800 */
.L_x_1:
[----:B--2---:R-:W0:Y:S01]  /*68d0*/  LDC R6, c[0x0][0x238] ;  /* 0x00008e00ff067b82 */ /* 0x004e220000000800 */
[----:B------:R1:W-:Y:S01]  /*68e0*/  STL.64 [R1+0x560], R150 ;  /* 0x0005609601007387 */ /* 0x0003e20000100a00 */
[C---:B------:R-:W-:Y:S02]  /*68f0*/  ISETP.GT.AND P2, PT, R0.reuse, 0x1, PT ;  /* 0x000000010000780c */ /* 0x040fe40003f44270 */
[----:B------:R-:W-:Y:S01]  /*6900*/  PRMT R168, RZ, 0x7610, R168 ;  /* 0x00007610ffa87816 */ /* 0x000fe200000000a8 */
[----:B------:R2:W-:Y:S01]  /*6910*/  STL.64 [R1+0x558], R148 ;  /* 0x0005589401007387 */ /* 0x0005e20000100a00 */
[----:B------:R-:W-:Y:S02]  /*6920*/  ISETP.GT.AND P3, PT, R0, 0x2, PT ;  /* 0x000000020000780c */ /* 0x000fe40003f64270 */
[----:B------:R-:W3:Y:S01]  /*6930*/  LDC R10, c[0x0][0x238] ;  /* 0x00008e00ff0a7b82 */ /* 0x000ee20000000800 */
[----:B------:R-:W-:Y:S01]  /*6940*/  STL.64 [R1+0x550], R146 ;  /* 0x0005509201007387 */ /* 0x000fe20000100a00 */
[----:B------:R-:W-:-:S03]  /*6950*/  PRMT R167, RZ, 0x7610, R167 ;  /* 0x00007610ffa77816 */ /* 0x000fc600000000a7 */
[----:B------:R-:W-:Y:S03]  /*6960*/  STL.64 [R1+0x548], R144 ;  /* 0x0005489001007387 */ /* 0x000fe60000100a00 */
[----:B-1----:R-:W1:Y:S01]  /*6970*/  LDC R151, c[0x0][0x238] ;  /* 0x00008e00ff977b82 */ /* 0x002e620000000800 */
[----:B------:R-:W-:Y:S04]  /*6980*/  STL.64 [R1+0x540], R142 ;  /* 0x0005408e01007387 */ /* 0x000fe80000100a00 */
[----:B------:R-:W-:Y:S01]  /*6990*/  STL.64 [R1+0x538], R140 ;  /* 0x0005388c01007387 */ /* 0x000fe20000100a00 */
[----:B0-----:R-:W-:Y:S01]  /*69a0*/  IMAD.SHL.U32 R11, R6, 0x2, RZ ;  /* 0x00000002060b7824 */ /* 0x001fe200078e00ff */
[----:B------:R-:W-:-:S02]  /*69b0*/  IADD3 R6, P1, R3, UR7, RZ ;  /* 0x0000000703067c10 */ /* 0x000fc4000ff3e0ff */
[----:B------:R-:W-:Y:S01]  /*69c0*/  STL.64 [R1+0x530], R138 ;  /* 0x0005308a01007387 */ /* 0x000fe20000100a00 */
[----:B------:R-:W-:Y:S01]  /*69d0*/  PRMT R166, RZ, 0x7610, R166 ;  /* 0x00007610ffa67816 */ /* 0x000fe200000000a6 */
[----:B------:R-:W0:Y:S01]  /*69e0*/  LDC R150, c[0x0][0x238] ;  /* 0x00008e00ff967b82 */ /* 0x000e220000000800 */
[CC--:B------:R-:W-:Y:S01]  /*69f0*/  IADD3 R8, P0, R11.reuse, R3.reuse, RZ ;  /* 0x000000030b087210 */ /* 0x0c0fe20007f1e0ff */
[----:B------:R-:W-:Y:S03]  /*6a00*/  STL.64 [R1+0x528], R136 ;  /* 0x0005288801007387 */ /* 0x000fe60000100a00 */
[-C--:B------:R-:W-:Y:S01]  /*6a10*/  LEA.HI.X.SX32 R9, R11, R2.reuse, 0x1, P0 ;  /* 0x000000020b097211 */ /* 0x080fe200000f0eff */
[C---:B---3--:R-:W-:Y:S01]  /*6a20*/  IMAD R11, R10.reuse, 0x3, RZ ;  /* 0x000000030a0b7824 */ /* 0x048fe200078e02ff */
[----:B------:R-:W-:Y:S04]  /*6a30*/  STL.64 [R1+0x520], R134 ;  /* 0x0005208601007387 */ /* 0x000fe80000100a00 */
[----:B------:R-:W-:Y:S01]  /*6a40*/  STL.64 [R1+0x518], R132 ;  /* 0x0005188401007387 */ /* 0x000fe20000100a00 */
[----:B-1----:R-:W-:Y:S01]  /*6a50*/  LEA.HI.X.SX32 R7, R151, R2, 0x1, P1 ;  /* 0x0000000297077211 */ /* 0x002fe200008f0eff */
[----:B------:R-:W-:Y:S01]  /*6a60*/  IMAD.SHL.U32 R10, R10, 0x4, RZ ;  /* 0x000000040a0a7824 */ /* 0x000fe200078e00ff */
[----:B------:R-:W-:Y:S01]  /*6a70*/  ISETP.GT.AND P1, PT, R0, 0x3, PT ;  /* 0x000000030000780c */ /* 0x000fe20003f24270 */
[----:B------:R-:W-:Y:S04]  /*6a80*/  STL.64 [R1+0x510], R130 ;  /* 0x0005108201007387 */ /* 0x000fe80000100a00 */
[----:B------:R1:W3:Y:S04]  /*6a90*/  @P2 LDG.E.U8 R168, desc[UR12][R6.64] ;  /* 0x0000000c06a82981 */ /* 0x0002e8000c1e1100 */
[----:B------:R-:W-:Y:S04]  /*6aa0*/  STL.64 [R1+0x508], R128 ;  /* 0x0005088001007387 */ /* 0x000fe80000100a00 */
[----:B------:R-:W-:Y:S01]  /*6ab0*/  STL.64 [R1+0x500], R126 ;  /* 0x0005007e01007387 */ /* 0x000fe20000100a00 */
[----:B-1----:R-:W-:-:S03]  /*6ac0*/  IADD3 R6, P0, R11, R3, RZ ;  /* 0x000000030b067210 */ /* 0x002fc60007f1e0ff */
[----:B------:R-:W-:Y:S01]  /*6ad0*/  STL.64 [R1+0x4f8], R124 ;  /* 0x0004f87c01007387 */ /* 0x000fe20000100a00 */
[----:B------:R-:W-:Y:S02]  /*6ae0*/  LEA.HI.X.SX32 R7, R11, R2, 0x1, P0 ;  /* 0x000000020b077211 */ /* 0x000fe400000f0eff */
[----:B------:R-:W1:Y:S01]  /*6af0*/  LDC R11, c[0x0][0x238] ;  /* 0x00008e00ff0b7b82 */ /* 0x000e620000000800 */
[----:B------:R-:W-:Y:S04]  /*6b00*/  STL.64 [R1+0x4f0], R122 ;  /* 0x0004f07a01007387 */ /* 0x000fe80000100a00 */
        /* <DEDUP_REMOVED lines=16> */
[----:B------:R4:W3:Y:S04]  /*6c10*/  @P3 LDG.E.U8 R167, desc[UR12][R8.64] ;  /* 0x0000000c08a73981 */ /* 0x0008e8000c1e1100 */
[----:B------:R-:W-:Y:S04]  /*6c20*/  STL.64 [R1+0x468], R88 ;  /* 0x0004685801007387 */ /* 0x000fe80000100a00 */
[----:B------:R-:W-:Y:S01]  /*6c30*/  STL.64 [R1+0x460], R86 ;  /* 0x0004605601007387 */ /* 0x000fe20000100a00 */
[----:B----4-:R-:W-:-:S03]  /*6c40*/  IADD3 R8, P3, R10, R3, RZ ;  /* 0x000000030a087210 */ /* 0x010fc60007f7e0ff */
[----:B------:R-:W-:Y:S01]  /*6c50*/  STL.64 [R1+0x458], R84 ;  /* 0x0004585401007387 */ /* 0x000fe20000100a00 */
[----:B------:R-:W-:-:S03]  /*6c60*/  LEA.HI.X.SX32 R9, R10, R2, 0x1, P3 ;  /* 0x000000020a097211 */ /* 0x000fc600018f0eff */
[----:B------:R-:W-:Y:S01]  /*6c70*/  STL.64 [R1+0x450], R82 ;  /* 0x0004505201007387 */ /* 0x000fe20000100a00 */
[----:B-1----:R-:W-:-:S03]  /*6c80*/  IMAD R10, R11, 0x5, RZ ;  /* 0x000000050b0a7824 */ /* 0x002fc600078e02ff */
[----:B------:R-:W-:Y:S04]  /*6c90*/  STL.64 [R1+0x448], R80 ;  /* 0x0004485001007387 */ /* 0x000fe80000100a00 */
[----:B------:R-:W-:Y:S04]  /*6ca0*/  STL.64 [R1+0x440], R78 ;  /* 0x0004404e01007387 */ /* 0x000fe80000100a00 */
[----:B------:R-:W-:Y:S04]  /*6cb0*/  STL.64 [R1+0x438], R76 ;  /* 0x0004384c01007387 */ /* 0x000fe80000100a00 */
[----:B------:R-:W-:Y:S04]  /*6cc0*/  STL.64 [R1+0x430], R74 ;  /* 0x0004304a01007387 */ /* 0x000fe80000100a00 */
[----:B------:R-:W-:Y:S04]  /*6cd0*/  STL.64 [R1+0x428], R72 ;  /* 0x0004284801007387 */ /* 0x000fe80000100a00 */
[----:B------:R-:W-:Y:S04]  /*6ce0*/  STL.64 [R1+0x420], R70 ;  /* 0x0004204601007387 */ /* 0x000fe80000100a00 */
[----:B------:R1:W4:Y:S04]  /*6cf0*/  @P1 LDG.E.U8 R166, desc[UR12][R6.64] ;  /* 0x0000000c06a61981 */ /* 0x000328000c1e1100 */
[----:B------:R-:W-:Y:S04]  /*6d00*/  STL.64 [R1+0x418], R68 ;  /* 0x0004184401007387 */ /* 0x000fe80000100a00 */
[----:B------:R-:W-:Y:S01]  /*6d10*/  STL.64 [R1+0x410], R66 ;  /* 0x0004104201007387 */ /* 0x000fe20000100a00 */
[----:B-1----:R-:W-:-:S03]  /*6d20*/  IADD3 R6, P4, R10, R3, RZ ;  /* 0x000000030a067210 */ /* 0x002fc60007f9e0ff */
[----:B------:R-:W-:Y:S01]  /*6d30*/  STL.64 [R1+0x408], R64 ;  /* 0x0004084001007387 */ /* 0x000fe20000100a00 */
[----:B------:R-:W-:-:S03]  /*6d40*/  LEA.HI.X.SX32 R7, R10, R2, 0x1, P4 ;  /* 0x000000020a077211 */ /* 0x000fc600020f0eff */
[----:B------:R-:W-:Y:S01]  /*6d50*/  STL.64 [R1+0x400], R62 ;  /* 0x0004003e01007387 */ /* 0x000fe20000100a00 */
[----:B------:R-:W2:Y:S03]  /*6d60*/  LDC R10, c[0x0][0x238] ;  /* 0x00008e00ff0a7b82 */ /* 0x000ea60000000800 */
[----:B------:R-:W-:Y:S04]  /*6d70*/  STL.64 [R1+0x3f8], R60 ;  /* 0x0003f83c01007387 */ /* 0x000fe80000100a00 */
[----:B------:R-:W-:Y:S04]  /*6d80*/  STL.64 [R1+0x3f0], R58 ;  /* 0x0003f03a01007387 */ /* 0x000fe80000100a00 */
[----:B------:R-:W-:Y:S04]  /*6d90*/  STL.64 [R1+0x3e8], R56 ;  /* 0x0003e83801007387 */ /* 0x000fe80000100a00 */
[----:B------:R-:W-:Y:S04]  /*6da0*/  STL.64 [R1+0x3e0], R54 ;  /* 0x0003e03601007387 */ /* 0x000fe80000100a00 */
[----:B------:R-:W-:Y:S04]  /*6db0*/  STL.64 [R1+0x3d8], R52 ;  /* 0x0003d83401007387 */ /* 0x000fe80000100a00 */
[----:B------:R-:W-:Y:S04]  /*6dc0*/  STL.64 [R1+0x3d0], R50 ;  /* 0x0003d03201007387 */ /* 0x000fe80000100a00 */
[----:B------:R-:W-:Y:S04]  /*6dd0*/  STL.64 [R1+0x3c8], R48 ;  /* 0x0003c83001007387 */ /* 0x000fe80000100a00 */
[----:B------:R-:W-:Y:S01]  /*6de0*/  STL.64 [R1+0x3c0], R46 ;  /* 0x0003c02e01007387 */ /* 0x000fe20000100a00 */
[----:B------:R-:W-:-:S03]  /*6df0*/  ISETP.GT.AND P2, PT, R0, 0x4, PT ;  /* 0x000000040000780c */ /* 0x000fc60003f44270 */
[----:B------:R-:W-:Y:S04]  /*6e00*/  STL.64 [R1+0x3b8], R44 ;  /* 0x0003b82c01007387 */ /* 0x000fe80000100a00 */
[----:B------:R-:W-:Y:S04]  /*6e10*/  STL.64 [R1+0x3b0], R42 ;  /* 0x0003b02a01007387 */ /* 0x000fe80000100a00 */
[----:B------:R-:W-:Y:S04]  /*6e20*/  STL.64 [R1+0x3a8], R40 ;  /* 0x0003a82801007387 */ /* 0x000fe80000100a00 */
[----:B------:R-:W-:Y:S04]  /*6e30*/  STL.64 [R1+0x3a0], R38 ;  /* 0x0003a02601007387 */ /* 0x000fe80000100a00 */
[----:B------:R-:W-:Y:S01]  /*6e40*/  STL.64 [R1+0x398], R36 ;  /* 0x0003982401007387 */ /* 0x000fe20000100a00 */
[----:B------:R-:W-:-:S03]  /*6e50*/  ISETP.GT.AND P0, PT, R0, 0x5, PT ;  /* 0x000000050000780c */ /* 0x000fc60003f04270 */
[----:B------:R-:W-:Y:S04]  /*6e60*/  STL.64 [R1+0x390], R34 ;  /* 0x0003902201007387 */ /* 0x000fe80000100a00 */
[----:B------:R-:W-:Y:S01]  /*6e70*/  STL.64 [R1+0x388], R32 ;  /* 0x0003882001007387 */ /* 0x000fe20000100a00 */
[----:B------:R-:W-:-:S03]  /*6e80*/  PRMT R165, RZ, 0x7610, R165 ;  /* 0x00007610ffa57816 */ /* 0x000fc600000000a5 */
[----:B------:R-:W-:Y:S04]  /*6e90*/  STL.64 [R1+0x380], R30 ;  /* 0x0003801e01007387 */ /* 0x000fe80000100a00 */
[----:B------:R-:W-:Y:S01]  /*6ea0*/  STL.64 [R1+0x370], R28 ;  /* 0x0003701c01007387 */ /* 0x000fe20000100a00 */
[----:B------:R-:W-:-:S03]  /*6eb0*/  IMAD R11, R11, 0x6, RZ ;  /* 0x000000060b0b7824 */ /* 0x000fc600078e02ff */
[----:B------:R-:W-:Y:S01]  /*6ec0*/  STL.64 [R1+0x368], R26 ;  /* 0x0003681a01007387 */ /* 0x000fe20000100a00 */
[----:B------:R-:W-:-:S03]  /*6ed0*/  ISETP.GT.AND P1, PT, R0, 0x6, PT ;  /* 0x000000060000780c */ /* 0x000fc60003f24270 */
[----:B------:R0:W-:Y:S04]  /*6ee0*/  STL.64 [R1+0x360], R24 ;  /* 0x0003601801007387 */ /* 0x0001e80000100a00 */
[----:B-----5:R1:W-:Y:S01]  /*6ef0*/  STL [R1+0x310], R4 ;  /* 0x0003100401007387 */ /* 0x0203e20000100800 */
[----:B------:R-:W-:Y:S01]  /*6f00*/  PRMT R164, RZ, 0x7610, R164 ;  /* 0x00007610ffa47816 */ /* 0x000fe200000000a4 */
[----:B--2---:R-:W-:Y:S02]  /*6f10*/  IMAD R148, R10, 0x7, RZ ;  /* 0x000000070a947824 */ /* 0x004fe400078e02ff */
[----:B------:R2:W4:Y:S01]  /*6f20*/  @P2 LDG.E.U8 R165, desc[UR12][R8.64] ;  /* 0x0000000c08a52981 */ /* 0x000522000c1e1100 */
[C---:B0-----:R-:W-:Y:S02]  /*6f30*/  IMAD R24, R150.reuse, 0x9, RZ ;  /* 0x0000000996187824 */ /* 0x041fe400078e02ff */
[----:B-1----:R-:W-:Y:S01]  /*6f40*/  IMAD R4, R150, 0xa, RZ ;  /* 0x0000000a96047824 */ /* 0x002fe200078e02ff */
[----:B------:R-:W-:Y:S01]  /*6f50*/  PRMT R163, RZ, 0x7610, R163 ;  /* 0x00007610ffa37816 */ /* 0x000fe200000000a3 */
[----:B------:R-:W0:Y:S01]  /*6f60*/  LDC R150, c[0x0][0x238] ;  /* 0x00008e00ff967b82 */ /* 0x000e220000000800 */
[----:B------:R-:W-:Y:S01]  /*6f70*/  IMAD.SHL.U32 R149, R10, 0x8, RZ ;  /* 0x000000080a957824 */ /* 0x000fe200078e00ff */
[----:B--2---:R-:W-:Y:S01]  /*6f80*/  IADD3 R8, P3, R11, R3, RZ ;  /* 0x000000030b087210 */ /* 0x004fe20007f7e0ff */
[----:B------:R1:W2:Y:S01]  /*6f90*/  @P0 LDG.E.U8 R164, desc[UR12][R6.64] ;  /* 0x0000000c06a40981 */ /* 0x0002a2000c1e1100 */
[----:B------:R-:W-:-:S02]  /*6fa0*/  ISETP.GT.AND P2, PT, R0, 0x7, PT ;  /* 0x000000070000780c */ /* 0x000fc40003f44270 */
[-C--:B------:R-:W-:Y:S02]  /*6fb0*/  LEA.HI.X.SX32 R9, R11, R2.reuse, 0x1, P3 ;  /* 0x000000020b097211 */ /* 0x080fe400018f0eff */
[CC--:B------:R-:W-:Y:S02]  /*6fc0*/  IADD3 R10, P0, R149.reuse, R3.reuse, RZ ;  /* 0x00000003950a7210 */ /* 0x0c0fe40007f1e0ff */
[----:B------:R-:W-:Y:S01]  /*6fd0*/  PRMT R162, RZ, 0x7610, R162 ;  /* 0x00007610ffa27816 */ /* 0x000fe200000000a2 */
[----:B------:R1:W2:Y:S02]  /*6fe0*/  @P1 LDG.E.U8 R163, desc[UR12][R8.64] ;  /* 0x0000000c08a31981 */ /* 0x0002a4000c1e1100 */
[C---:B-1----:R-:W-:Y:S02]  /*6ff0*/  IADD3 R6, P3, R148.reuse, R3, RZ ;  /* 0x0000000394067210 */ /* 0x042fe40007f7e0ff */
[-C--:B------:R-:W-:Y:S02]  /*7000*/  LEA.HI.X.SX32 R11, R149, R2.reuse, 0x1, P0 ;  /* 0x00000002950b7211 */ /* 0x080fe400000f0eff */
[----:B------:R-:W-:-:S02]  /*7010*/  LEA.HI.X.SX32 R7, R148, R2, 0x1, P3 ;  /* 0x0000000294077211 */ /* 0x000fc400018f0eff */
[----:B------:R-:W-:-:S03]  /*7020*/  IADD3 R8, P0, R24, R3, RZ ;  /* 0x0000000318087210 */ /* 0x000fc60007f1e0ff */
[----:B------:R1:W2:Y:S01]  /*7030*/  @P2 LDG.E.U8 R162, desc[UR12][R6.64] ;  /* 0x0000000c06a22981 */ /* 0x0002a2000c1e1100 */
[----:B------:R-:W-:Y:S02]  /*7040*/  LEA.HI.X.SX32 R9, R24, R2, 0x1, P0 ;  /* 0x0000000218097211 */ /* 0x000fe400000f0eff */
[----:B-1----:R-:W-:-:S04]  /*7050*/  IADD3 R6, P0, R4, R3, RZ ;  /* 0x0000000304067210 */ /* 0x002fc80007f1e0ff */
[----:B------:R-:W-:Y:S01]  /*7060*/  LEA.HI.X.SX32 R7, R4, R2, 0x1, P0 ;  /* 0x0000000204077211 */ /* 0x000fe200000f0eff */
[----:B0-----:R-:W-:Y:S02]  /*7070*/  IMAD R4, R150, 0xb, RZ ;  /* 0x0000000b96047824 */ /* 0x001fe400078e02ff */
[----:B------:R-:W0:Y:S01]  /*7080*/  LDC R150, c[0x0][0x238] ;  /* 0x00008e00ff967b82 */ /* 0x000e220000000800 */
[C---:B------:R-:W-:Y:S02]  /*7090*/  ISETP.GT.AND P2, PT, R0.reuse, 0xa, PT ;  /* 0x0000000a0000780c */ /* 0x040fe40003f44270 */
[----:B------:R-:W-:Y:S02]  /*70a0*/  PRMT R159, RZ, 0x7610, R159 ;  /* 0x00007610ff9f7816 */ /* 0x000fe4000000009f */
[----:B------:R-:W-:Y:S02]  /*70b0*/  ISETP.GT.AND P1, PT, R0, 0x9, PT ;  /* 0x000000090000780c */ /* 0x000fe40003f24270 */
[----:B------:R-:W-:-:S07]  /*70c0*/  PRMT R160, RZ, 0x7610, R160 ;  /* 0x00007610ffa07816 */ /* 0x000fce00000000a0 */
[----:B------:R1:W2:Y:S04]  /*70d0*/  @P2 LDG.E.U8 R159, desc[UR12][R6.64] ;  /* 0x0000000c069f2981 */ /* 0x0002a8000c1e1100 */
[----:B------:R-:W2:Y:S01]  /*70e0*/  @P1 LDG.E.U8 R160, desc[UR12][R8.64] ;  /* 0x0000000c08a01981 */ /* 0x000ea2000c1e1100 */
[----:B-1----:R-:W-:-:S04]  /*70f0*/  IADD3 R6, P0, R4, R3, RZ ;  /* 0x0000000304067210 */ /* 0x002fc80007f1e0ff */
[----:B------:R-:W-:Y:S01]  /*7100*/  LEA.HI.X.SX32 R7, R4, R2, 0x1, P0 ;  /* 0x0000000204077211 */ /* 0x000fe200000f0eff */
[----:B0-----:R-:W-:Y:S02]  /*7110*/  IMAD R4, R150, 0xc, RZ ;  /* 0x0000000c96047824 */ /* 0x001fe400078e02ff */
[----:B------:R-:W0:Y:S01]  /*7120*/  LDC R150, c[0x0][0x238] ;  /* 0x00008e00ff967b82 */ /* 0x000e220000000800 */
[----:B------:R-:W-:Y:S02]  /*7130*/  ISETP.GT.AND P1, PT, R0, 0xb, PT ;  /* 0x0000000b0000780c */ /* 0x000fe40003f24270 */
[----:B------:R-:W-:-:S11]  /*7140*/  PRMT R158, RZ, 0x7610, R158 ;  /* 0x00007610ff9e7816 */ /* 0x000fd6000000009e */
[----:B------:R1:W2:Y:S02]  /*7150*/  @P1 LDG.E.U8 R158, desc[UR12][R6.64] ;  /* 0x0000000c069e1981 */ /* 0x0002a4000c1e1100 */
[----:B-1----:R-:W-:-:S04]  /*7160*/  IADD3 R6, P0, R4, R3, RZ ;  /* 0x0000000304067210 */ /* 0x002fc80007f1e0ff */
[----:B------:R-:W-:Y:S01]  /*7170*/  LEA.HI.X.SX32 R7, R4, R2, 0x1, P0 ;  /* 0x0000000204077211 */ /* 0x000fe200000f0eff */
[----:B0-----:R-:W-:Y:S02]  /*7180*/  IMAD R4, R150, 0xd, RZ ;  /* 0x0000000d96047824 */ /* 0x001fe400078e02ff */
[----:B------:R-:W0:Y:S01]  /*7190*/  LDC R150, c[0x0][0x238] ;  /* 0x00008e00ff967b82 */ /* 0x000e220000000800 */
[C---:B------:R-:W-:Y:S02]  /*71a0*/  ISETP.GT.AND P1, PT, R0.reuse, 0xc, PT ;  /* 0x0000000c0000780c */ /* 0x040fe40003f24270 */
[----:B------:R-:W-:Y:S02]  /*71b0*/  PRMT R156, RZ, 0x7610, R156 ;  /* 0x00007610ff9c7816 */ /* 0x000fe4000000009c */
[----:B------:R-:W-:-:S09]  /*71c0*/  ISETP.GT.AND P4, PT, R0, 0x8, PT ;  /* 0x000000080000780c */ /* 0x000fd20003f84270 */
[----:B------:R1:W3:Y:S02]  /*71d0*/  @P1 LDG.E.U8 R156, desc[UR12][R6.64] ;  /* 0x0000000c069c1981 */ /* 0x0002e4000c1e1100 */
[----:B-1----:R-:W-:-:S04]  /*71e0*/  IADD3 R6, P0, R4, R3, RZ ;  /* 0x0000000304067210 */ /* 0x002fc80007f1e0ff */
[----:B------:R-:W-:Y:S01]  /*71f0*/  LEA.HI.X.SX32 R7, R4, R2, 0x1, P0 ;  /* 0x0000000204077211 */ /* 0x000fe200000f0eff */
[----:B0-----:R-:W-:Y:S02]  /*7200*/  IMAD R4, R150, 0xe, RZ ;  /* 0x0000000e96047824 */ /* 0x001fe400078e02ff */
[----:B------:R-:W0:Y:S01]  /*7210*/  LDC R150, c[0x0][0x238] ;  /* 0x00008e00ff967b82 */ /* 0x000e220000000800 */
[----:B------:R-:W-:Y:S02]  /*7220*/  PRMT R161, RZ, 0x7610, R161 ;  /* 0x00007610ffa17816 */ /* 0x000fe400000000a1 */
[----:B------:R-:W-:-:S04]  /*7230*/  ISETP.GT.AND P1, PT, R0, 0xd, PT ;  /* 0x0000000d0000780c */ /* 0x000fc80003f24270 */
[----:B------:R1:W2:Y:S02]  /*7240*/  @P4 LDG.E.U8 R161, desc[UR12][R10.64] ;  /* 0x0000000c0aa14981 */ /* 0x0002a4000c1e1100 */
[----:B-1----:R-:W-:-:S07]  /*7250*/  PRMT R11, RZ, 0x7610, R11 ;  /* 0x00007610ff0b7816 */ /* 0x002fce000000000b */
[----:B------:R1:W4:Y:S02]  /*7260*/  @P1 LDG.E.U8 R11, desc[UR12][R6.64] ;  /* 0x0000000c060b1981 */ /* 0x000324000c1e1100 */
        /* <DEDUP_REMOVED lines=9> */
[----:B0-----:R-:W-:Y:S02]  /*7300*/  IMAD.SHL.U32 R4, R150, 0x10, RZ ;  /* 0x0000001096047824 */ /* 0x001fe400078e00ff */
        /* <DEDUP_REMOVED lines=66> */
[C---:B------:R-:W-:Y:S02]  /*7730*/  ISETP.GT.AND P2, PT, R0.reuse, 0x19, PT ;  /* 0x000000190000780c */ /* 0x040fe40003f44270 */
[----:B------:R-:W-:-:S07]  /*7740*/  ISETP.GT.AND P0, PT, R0, RZ, PT ;  /* 0x000000ff0000720c */ /* 0x000fce0003f04270 */
[----:B------:R1:W2:Y:S02]  /*7750*/  @P1 LDG.E.U8 R20, desc[UR12][R6.64] ;  /* 0x0000000c06141981 */ /* 0x0002a4000c1e1100 */
[----:B-1----:R-:W-:-:S04]  /*7760*/  IADD3 R6, P1, R4, R3, RZ ;  /* 0x0000000304067210 */ /* 0x002fc80007f3e0ff */
[----:B------:R-:W-:Y:S01]  /*7770*/  LEA.HI.X.SX32 R7, R4, R2, 0x1, P1 ;  /* 0x0000000204077211 */ /* 0x000fe200008f0eff */
[----:B0-----:R-:W-:Y:S02]  /*7780*/  IMAD R4, R150, 0x1a, RZ ;  /* 0x0000001a96047824 */ /* 0x001fe400078e02ff */
[----:B------:R-:W0:Y:S01]  /*7790*/  LDC R150, c[0x0][0x238] ;  /* 0x00008e00ff967b82 */ /* 0x000e220000000800 */
[----:B------:R-:W-:Y:S02]  /*77a0*/  PRMT R19, RZ, 0x7610, R19 ;  /* 0x00007610ff137816 */ /* 0x000fe40000000013 */
[----:B------:R-:W-:-:S04]  /*77b0*/  PRMT R8, RZ, 0x7610, R8 ;  /* 0x00007610ff087816 */ /* 0x000fc80000000008 */
[----:B------:R1:W2:Y:S02]  /*77c0*/  @P2 LDG.E.U8 R19, desc[UR12][R6.64] ;  /* 0x0000000c06132981 */ /* 0x0002a4000c1e1100 */
[----:B-1----:R-:W-:Y:S02]  /*77d0*/  @P0 IMAD.MOV.U32 R6, RZ, RZ, R3 ;  /* 0x000000ffff060224 */ /* 0x002fe400078e0003 */
[----:B------:R-:W-:-:S05]  /*77e0*/  @P0 IMAD.MOV.U32 R7, RZ, RZ, R2 ;  /* 0x000000ffff070224 */ /* 0x000fca00078e0002 */
        /* <DEDUP_REMOVED lines=14> */
[----:B------:R1:W2:Y:S01]  /*78d0*/  @P1 LDG.E.U8 R17, desc[UR12][R6.64] ;  /* 0x0000000c06111981 */ /* 0x0002a2000c1e1100 */
[----:B------:R-:W-:Y:S02]  /*78e0*/  ISETP.GT.AND P1, PT, R0, 0x1c, PT ;  /* 0x0000001c0000780c */ /* 0x000fe40003f24270 */
[----:B-1----:R-:W-:-:S04]  /*78f0*/  IADD3 R6, P0, R4, R3, RZ ;  /* 0x0000000304067210 */ /* 0x002fc80007f1e0ff */
[----:B------:R-:W-:Y:S01]  /*7900*/  LEA.HI.X.SX32 R7, R4, R2, 0x1, P0 ;  /* 0x0000000204077211 */ /* 0x000fe200000f0eff */
[----:B0-----:R-:W-:Y:S02]  /*7910*/  IMAD R4, R150, 0x1d, RZ ;  /* 0x0000001d96047824 */ /* 0x001fe400078e02ff */
[----:B------:R-:W0:Y:S01]  /*7920*/  LDC R150, c[0x0][0x238] ;  /* 0x00008e00ff967b82 */ /* 0x000e220000000800 */
[----:B------:R-:W-:-:S06]  /*7930*/  PRMT R16, RZ, 0x7610, R16 ;  /* 0x00007610ff107816 */ /* 0x000fcc0000000010 */
[----:B------:R1:W2:Y:S01]  /*7940*/  @P1 LDG.E.U8 R16, desc[UR12][R6.64] ;  /* 0x0000000c06101981 */ /* 0x0002a2000c1e1100 */
[----:B------:R-:W-:Y:S02]  /*7950*/  ISETP.GT.AND P1, PT, R0, 0x1d, PT ;  /* 0x0000001d0000780c */ /* 0x000fe40003f24270 */
[----:B------:R-:W-:Y:S02]  /*7960*/  PRMT R15, RZ, 0x7610, R15 ;  /* 0x00007610ff0f7816 */ /* 0x000fe4000000000f */
[----:B-1----:R-:W-:-:S04]  /*7970*/  IADD3 R6, P0, R4, R3, RZ ;  /* 0x0000000304067210 */ /* 0x002fc80007f1e0ff */
[----:B------:R-:W-:Y:S01]  /*7980*/  LEA.HI.X.SX32 R7, R4, R2, 0x1, P0 ;  /* 0x0000000204077211 */ /* 0x000fe200000f0eff */
[----:B0-----:R-:W-:-:S04]  /*7990*/  IMAD R4, R150, 0x1e, RZ ;  /* 0x0000001e96047824 */ /* 0x001fc800078e02ff */
[----:B------:R0:W2:Y:S01]  /*79a0*/  @P1 LDG.E.U8 R15, desc[UR12][R6.64] ;  /* 0x0000000c060f1981 */ /* 0x0000a2000c1e1100 */
[----:B------:R-:W-:Y:S02]  /*79b0*/  ISETP.GT.AND P1, PT, R0, 0x1e, PT ;  /* 0x0000001e0000780c */ /* 0x000fe40003f24270 */
[----:B------:R-:W-:Y:S02]  /*79c0*/  PRMT R13, RZ, 0x7610, R13 ;  /* 0x00007610ff0d7816 */ /* 0x000fe4000000000d */
[----:B0-----:R-:W-:-:S04]  /*79d0*/  IADD3 R6, P0, R4, R3, RZ ;  /* 0x0000000304067210 */ /* 0x001fc80007f1e0ff */
[----:B------:R-:W-:Y:S01]  /*79e0*/  LEA.HI.X.SX32 R7, R4, R2, 0x1, P0 ;  /* 0x0000000204077211 */ /* 0x000fe200000f0eff */
[----:B------:R-:W-:Y:S01]  /*79f0*/  IMAD R4, R151, 0x1f, RZ ;  /* 0x0000001f97047824 */ /* 0x000fe200078e02ff */
[----:B------:R0:W-:Y:S04]  /*7a00*/  STL [R1+0x320], R3 ;  /* 0x0003200301007387 */ /* 0x0001e80000100800 */
[----:B------:R1:W2:Y:S04]  /*7a10*/  @P1 LDG.E.U8 R13, desc[UR12][R6.64] ;  /* 0x0000000c060d1981 */ /* 0x0002a8000c1e1100 */
[----:B------:R-:W2:Y:S01]  /*7a20*/  LDL R24, [R1+0x304] ;  /* 0x0003040001187983 */ /* 0x000ea20000100800 */
[----:B-1----:R-:W-:-:S03]  /*7a30*/  IADD3 R6, P0, R4, R3, RZ ;  /* 0x0000000304067210 */ /* 0x002fc60007f1e0ff */
[----:B0-----:R-:W2:Y:S01]  /*7a40*/  LDL R3, [R1+0x2f0] ;  /* 0x0002f00001037983 */ /* 0x001ea20000100800 */
[----:B------:R-:W-:-:S03]  /*7a50*/  LEA.HI.X.SX32 R7, R4, R2, 0x1, P0 ;  /* 0x0000000204077211 */ /* 0x000fc600000f0eff */
[----:B------:R-:W2:Y:S01]  /*7a60*/  LDL R4, [R1+0x2f4] ;  /* 0x0002f40001047983 */ /* 0x000ea20000100800 */
[----:B------:R-:W-:-:S03]  /*7a70*/  ISETP.GE.AND P0, PT, R14, R0, PT ;  /* 0x000000000e00720c */ /* 0x000fc60003f06270 */
[----:B------:R-:W-:Y:S04]  /*7a80*/  STL [R1+0x314], R2 ;  /* 0x0003140201007387 */ /* 0x000fe80000100800 */
[----:B------:R-:W2:Y:S01]  /*7a90*/  LDL.LU R14, [R1+0x300] ;  /* 0x00030000010e7983 */ /* 0x000ea20000300800 */
[----:B------:R-:W0:Y:S01]  /*7aa0*/  S2R R151, SR_TID.X ;  /* 0x0000000000977919 */ /* 0x000e220000002100 */
[----:B------:R-:W-:Y:S02]  /*7ab0*/  ISETP.GT.AND P1, PT, R0, 0x1f, PT ;  /* 0x0000001f0000780c */ /* 0x000fe40003f24270 */
[----:B------:R-:W-:-:S11]  /*7ac0*/  PRMT R12, RZ, 0x7610, R12 ;  /* 0x00007610ff0c7816 */ /* 0x000fd6000000000c */
[----:B------:R1:W2:Y:S01]  /*7ad0*/  @P1 LDG.E.U8 R12, desc[UR12][R6.64] ;  /* 0x0000000c060c1981 */ /* 0x0002a2000c1e1100 */
[----:B---3--:R-:W-:Y:S02]  /*7ae0*/  LOP3.LUT R156, R156, 0xffff, RZ, 0xc0, !PT ;  /* 0x0000ffff9c9c7812 */ /* 0x008fe400078ec0ff */
[----:B----4-:R-:W-:Y:S02]  /*7af0*/  LOP3.LUT R11, R11, 0xffff, RZ, 0xc0, !PT ;  /* 0x0000ffff0b0b7812 */ /* 0x010fe400078ec0ff */
[----:B------:R-:W-:Y:S02]  /*7b00*/  LOP3.LUT R167, R167, 0xffff, RZ, 0xc0, !PT ;  /* 0x0000ffffa7a77812 */ /* 0x000fe400078ec0ff */
[----:B------:R-:W-:Y:S02]  /*7b10*/  LOP3.LUT R166, R166, 0xffff, RZ, 0xc0, !PT ;  /* 0x0000ffffa6a67812 */ /* 0x000fe400078ec0ff */
[----:B------:R-:W-:Y:S02]  /*7b20*/  LOP3.LUT R165, R165, 0xffff, RZ, 0xc0, !PT ;  /* 0x0000ffffa5a57812 */ /* 0x000fe400078ec0ff */
[----:B--2---:R-:W-:-:S02]  /*7b30*/  LOP3.LUT R164, R164, 0xffff, RZ, 0xc0, !PT ;  /* 0x0000ffffa4a47812 */ /* 0x004fc400078ec0ff */
[----:B------:R-:W-:Y:S02]  /*7b40*/  LOP3.LUT R163, R163, 0xffff, RZ, 0xc0, !PT ;  /* 0x0000ffffa3a37812 */ /* 0x000fe400078ec0ff */
[----:B0-----:R-:W-:Y:S02]  /*7b50*/  SHF.R.S32.HI R25, RZ, 0x2, R151 ;  /* 0x00000002ff197819 */ /* 0x001fe40000011497 */
[----:B------:R-:W-:Y:S02]  /*7b60*/  LOP3.LUT R162, R162, 0xffff, RZ, 0xc0, !PT ;  /* 0x0000ffffa2a27812 */ /* 0x000fe400078ec0ff */
[----:B------:R-:W-:Y:S02]  /*7b70*/  LOP3.LUT R161, R161, 0xffff, RZ, 0xc0, !PT ;  /* 0x0000ffffa1a17812 */ /* 0x000fe400078ec0ff */
[----:B------:R-:W-:Y:S02]  /*7b80*/  LOP3.LUT R160, R160, 0xffff, RZ, 0xc0, !PT ;  /* 0x0000ffffa0a07812 */ /* 0x000fe400078ec0ff */
[----:B------:R-:W-:-:S02]  /*7b90*/  LOP3.LUT R159, R159, 0xffff, RZ, 0xc0, !PT ;  /* 0x0000ffff9f9f7812 */ /* 0x000fc400078ec0ff */
[----:B------:R-:W-:Y:S02]  /*7ba0*/  LOP3.LUT R158, R158, 0xffff, RZ, 0xc0, !PT ;  /* 0x0000ffff9e9e7812 */ /* 0x000fe400078ec0ff */
[----:B------:R-:W-:Y:S02]  /*7bb0*/  LOP3.LUT R10, R10, 0xffff, RZ, 0xc0, !PT ;  /* 0x0000ffff0a0a7812 */ /* 0x000fe400078ec0ff */
[----:B------:R-:W-:Y:S02]  /*7bc0*/  LOP3.LUT R9, R9, 0xffff, RZ, 0xc0, !PT ;  /* 0x0000ffff09097812 */ /* 0x000fe400078ec0ff */
[----:B------:R-:W-:Y:S02]  /*7bd0*/  LOP3.LUT R168, R168, 0xffff, RZ, 0xc0, !PT ;  /* 0x0000ffffa8a87812 */ /* 0x000fe400078ec0ff */
[----:B------:R-:W-:Y:S01]  /*7be0*/  SGXT R25, R25, 0x1 ;  /* 0x000000011919781a */ /* 0x000fe20000000200 */
[----:B------:R-:W-:Y:S01]  /*7bf0*/  IMAD.SHL.U32 R26, R151, 0x20, RZ ;  /* 0x00000020971a7824 */ /* 0x000fe200078e00ff */
[----:B------:R-:W-:-:S02]  /*7c00*/  PRMT R156, R156, 0x3340, R11 ;  /* 0x000033409c9c7816 */ /* 0x000fc4000000000b */
[----:B------:R-:W-:Y:S02]  /*7c10*/  PRMT R166, R167, 0x3340, R166 ;  /* 0x00003340a7a67816 */ /* 0x000fe400000000a6 */
[----:B------:R-:W-:Y:S02]  /*7c20*/  PRMT R164, R165, 0x3340, R164 ;  /* 0x00003340a5a47816 */ /* 0x000fe400000000a4 */
[----:B------:R-:W-:Y:S02]  /*7c30*/  PRMT R162, R163, 0x3340, R162 ;  /* 0x00003340a3a27816 */ /* 0x000fe400000000a2 */
[----:B------:R-:W-:Y:S02]  /*7c40*/  PRMT R160, R161, 0x3340, R160 ;  /* 0x00003340a1a07816 */ /* 0x000fe400000000a0 */
[----:B------:R-:W-:Y:S02]  /*7c50*/  PRMT R158, R159, 0x3340, R158 ;  /* 0x000033409f9e7816 */ /* 0x000fe4000000009e */
[----:B------:R-:W-:-:S02]  /*7c60*/  PRMT R11, R10, 0x3340, R9 ;  /* 0x000033400a0b7816 */ /* 0x000fc40000000009 */
[----:B------:R-:W-:Y:S02]  /*7c70*/  LOP3.LUT R25, R25, 0x90, RZ, 0xc0, !PT ;  /* 0x0000009019197812 */ /* 0x000fe400078ec0ff */
[----:B------:R-:W-:Y:S02]  /*7c80*/  PRMT R9, R164, 0x5410, R162 ;  /* 0x00005410a4097816 */ /* 0x000fe400000000a2 */
[----:B------:R-:W-:Y:S02]  /*7c90*/  PRMT R10, R160, 0x5410, R158 ;  /* 0x00005410a00a7816 */ /* 0x000fe4000000009e */
[----:B------:R-:W-:Y:S02]  /*7ca0*/  LOP3.LUT R25, R25, 0xf60, R26, 0xf8, !PT ;  /* 0x00000f6019197812 */ /* 0x000fe400078ef81a */
[----:B------:R-:W-:Y:S02]  /*7cb0*/  PRMT R11, R156, 0x5410, R11 ;  /* 0x000054109c0b7816 */ /* 0x000fe4000000000b */
[----:B-1----:R-:W-:-:S02]  /*7cc0*/  IADD3 R6, P1, R5, R192, RZ ;  /* 0x000000c005067210 */ /* 0x002fc40007f3e0ff */
[----:B------:R-:W-:Y:S02]  /*7cd0*/  PRMT R188, RZ, 0x7610, R188 ;  /* 0x00007610ffbc7816 */ /* 0x000fe400000000bc */
[----:B------:R-:W-:Y:S02]  /*7ce0*/  PRMT R156, RZ, 0x7610, R156 ;  /* 0x00007610ff9c7816 */ /* 0x000fe4000000009c */
[----:B------:R-:W-:-:S04]  /*7cf0*/  LOP3.LUT R8, R8, 0xffff, RZ, 0xc0, !PT ;  /* 0x0000ffff08087812 */ /* 0x000fc800078ec0ff */
[----:B------:R-:W-:-:S04]  /*7d00*/  PRMT R8, R8, 0x3340, R168 ;  /* 0x0000334008087816 */ /* 0x000fc800000000a8 */
[----:B------:R-:W-:Y:S01]  /*7d10*/  PRMT R8, R8, 0x5410, R166 ;  /* 0x0000541008087816 */ /* 0x000fe200000000a6 */
[----:B------:R-:W-:Y:S06]  /*7d20*/  BAR.SYNC.DEFER_BLOCKING 0x0 ;  /* 0x0000000000007b1d */ /* 0x000fec0000010000 */
[----:B------:R0:W-:Y:S02]  /*7d30*/  STS.128 [R25+UR6+0x2000], R8 ;  /* 0x0020000819007988 */ /* 0x0001e40008000c06 */
[----:B0-----:R-:W-:-:S05]  /*7d40*/  SHF.R.S32.HI R25, RZ, 0x1f, R5 ;  /* 0x0000001fff197819 */ /* 0x001fca0000011405 */
[----:B------:R-:W-:-:S05]  /*7d50*/  IMAD.X R7, R25, 0x1, R191, P1 ;  /* 0x0000000119077824 */ /* 0x000fca00008e06bf */
[----:B------:R0:W2:Y:S02]  /*7d60*/  @!P0 LDG.E.U8 R188, desc[UR12][R6.64] ;  /* 0x0000000c06bc8981 */ /* 0x0000a4000c1e1100 */
[----:B0-----:R-:W-:-:S05]  /*7d70*/  IADD3 R6, P1, R5, R24, RZ ;  /* 0x0000001805067210 */ /* 0x001fca0007f3e0ff */
[----:B------:R-:W-:-:S05]  /*7d80*/  IMAD.X R7, R25, 0x1, R14, P1 ;  /* 0x0000000119077824 */ /* 0x000fca00008e060e */
[----:B------:R0:W3:Y:S04]  /*7d90*/  @!P0 LDG.E.U8 R156, desc[UR12][R6.64] ;  /* 0x0000000c069c8981 */ /* 0x0000e8000c1e1100 */
[----:B------:R1:W-:Y:S04]  /*7da0*/  STL [R1+0x318], R14 ;  /* 0x0003180e01007387 */ /* 0x0003e80000100800 */
[----:B------:R-:W4:Y:S01]  /*7db0*/  LDL R24, [R1+0x2e4] ;  /* 0x0002e40001187983 */ /* 0x000f220000100800 */
[----:B0-----:R-:W-:-:S03]  /*7dc0*/  IADD3 R6, P1, R5, R4, RZ ;  /* 0x0000000405067210 */ /* 0x001fc60007f3e0ff */
[----:B------:R-:W2:Y:S02]  /*7dd0*/  LDL R4, [R1+0x30c] ;  /* 0x00030c0001047983 */ /* 0x000ea40000100800 */
[----:B------:R-:W-:Y:S02]  /*7de0*/  IMAD.X R7, R25, 0x1, R3, P1 ;  /* 0x0000000119077824 */ /* 0x000fe400008e0603 */
[----:B-1----:R-:W3:Y:S04]  /*7df0*/  LDL R14, [R1+0x2d4] ;  /* 0x0002d400010e7983 */ /* 0x002ee80000100800 */
[----:B------:R-:W3:Y:S04]  /*7e00*/  LDL R32, [R1+0x2c4] ;  /* 0x0002c40001207983 */ /* 0x000ee80000100800 */
[----:B------:R-:W3:Y:S04]  /*7e10*/  LDL R3, [R1+0x2d0] ;  /* 0x0002d00001037983 */ /* 0x000ee80000100800 */
[----:B------:R-:W3:Y:S04]  /*7e20*/  LDL R31, [R1+0x2b4] ;  /* 0x0002b400011f7983 */ /* 0x000ee80000100800 */
[----:B------:R-:W3:Y:S04]  /*7e30*/  LDL R30, [R1+0x2c0] ;  /* 0x0002c000011e7983 */ /* 0x000ee80000100800 */
[----:B------:R-:W3:Y:S04]  /*7e40*/  LDL R29, [R1+0x2b0] ;  /* 0x0002b000011d7983 */ /* 0x000ee80000100800 */
[----:B------:R-:W3:Y:S04]  /*7e50*/  LDL.LU R2, [R1+0x2e0] ;  /* 0x0002e00001027983 */ /* 0x000ee80000300800 */
[----:B------:R-:W3:Y:S01]  /*7e60*/  LDL R28, [R1+0x2a4] ;  /* 0x0002a400011c7983 */ /* 0x000ee20000100800 */
[----:B------:R-:W-:-:S03]  /*7e70*/  PRMT R158, RZ, 0x7610, R158 ;  /* 0x00007610ff9e7816 */ /* 0x000fc6000000009e */
[----:B------:R-:W3:Y:S01]  /*7e80*/  LDL R27, [R1+0x2a0] ;  /* 0x0002a000011b7983 */ /* 0x000ee20000100800 */
[----:B------:R-:W-:Y:S02]  /*7e90*/  LOP3.LUT R157, R157, 0xffff, RZ, 0xc0, !PT ;  /* 0x0000ffff9d9d7812 */ /* 0x000fe400078ec0ff */
[----:B------:R-:W-:Y:S01]  /*7ea0*/  LOP3.LUT R155, R155, 0xffff, RZ, 0xc0, !PT ;  /* 0x0000ffff9b9b7812 */ /* 0x000fe200078ec0ff */
[----:B------:R4:W3:Y:S01]  /*7eb0*/  @!P0 LDG.E.U8 R158, desc[UR12][R6.64] ;  /* 0x0000000c069e8981 */ /* 0x0008e2000c1e1100 */
        /* <DEDUP_REMOVED lines=14> */
[----:B------:R-:W-:Y:S02]  /*7fa0*/  PRMT R155, R157, 0x3340, R155 ;  /* 0x000033409d9b7816 */ /* 0x000fe4000000009b */
[----:B------:R-:W-:-:S02]  /*7fb0*/  PRMT R8, R154, 0x3340, R153 ;  /* 0x000033409a087816 */ /* 0x000fc40000000099 */
[----:B------:R-:W-:Y:S02]  /*7fc0*/  PRMT R23, R152, 0x3340, R23 ;  /* 0x0000334098177816 */ /* 0x000fe40000000017 */
[----:B------:R-:W-:Y:S02]  /*7fd0*/  PRMT R9, R22, 0x3340, R21 ;  /* 0x0000334016097816 */ /* 0x000fe40000000015 */
[----:B------:R-:W-:Y:S02]  /*7fe0*/  PRMT R19, R20, 0x3340, R19 ;  /* 0x0000334014137816 */ /* 0x000fe40000000013 */
[----:B------:R-:W-:Y:S02]  /*7ff0*/  PRMT R10, R18, 0x3340, R17 ;  /* 0x00003340120a7816 */ /* 0x000fe40000000011 */
[----:B------:R-:W-:Y:S02]  /*8000*/  PRMT R15, R16, 0x3340, R15 ;  /* 0x00003340100f7816 */ /* 0x000fe4000000000f */
[----:B------:R-:W-:-:S02]  /*8010*/  PRMT R11, R13, 0x3340, R12 ;  /* 0x000033400d0b7816 */ /* 0x000fc4000000000c */
[----:B------:R-:W-:Y:S02]  /*8020*/  PRMT R8, R155, 0x5410, R8 ;  /* 0x000054109b087816 */ /* 0x000fe40000000008 */
[----:B------:R-:W-:Y:S02]  /*8030*/  PRMT R9, R23, 0x5410, R9 ;  /* 0x0000541017097816 */ /* 0x000fe40000000009 */
[----:B------:R-:W-:Y:S02]  /*8040*/  PRMT R10, R19, 0x5410, R10 ;  /* 0x00005410130a7816 */ /* 0x000fe4000000000a */
[----:B------:R-:W-:Y:S02]  /*8050*/  PRMT R11, R15, 0x5410, R11 ;  /* 0x000054100f0b7816 */ /* 0x000fe4000000000b */
[----:B----4-:R-:W-:-:S03]  /*8060*/  IADD3 R6, P1, R5, R24, RZ ;  /* 0x0000001805067210 */ /* 0x010fc60007f3e0ff */
[----:B--2---:R0:W-:Y:S04]  /*8070*/  STS.128 [R4+UR6+0x2000], R8 ;  /* 0x0020000804007988 */ /* 0x0041e80008000c06 */
[----:B---3--:R1:W-:Y:S04]  /*8080*/  STL [R1+0x31c], R2 ;  /* 0x00031c0201007387 */ /* 0x0083e80000100800 */
[----:B------:R-:W2:Y:S04]  /*8090*/  LDL R26, [R1+0x294] ;  /* 0x00029400011a7983 */ /* 0x000ea80000100800 */
[----:B------:R-:W3:Y:S01]  /*80a0*/  LDL R24, [R1+0x290] ;  /* 0x0002900001187983 */ /* 0x000ee20000100800 */
[----:B------:R-:W-:Y:S01]  /*80b0*/  IMAD.X R7, R25, 0x1, R2, P1 ;  /* 0x0000000119077824 */ /* 0x000fe200008e0602 */
[----:B------:R-:W-:-:S02]  /*80c0*/  IADD3 R12, P1, R5, R14, RZ ;  /* 0x0000000e050c7210 */ /* 0x000fc40007f3e0ff */
[----:B------:R-:W4:Y:S04]  /*80d0*/  LDL.LU R14, [R1+0x2d8] ;  /* 0x0002d800010e7983 */ /* 0x000f280000300800 */
[----:B0-----:R-:W4:Y:S04]  /*80e0*/  LDL.LU R4, [R1+0x2f8] ;  /* 0x0002f80001047983 */ /* 0x001f280000300800 */
[----:B------:R-:W4:Y:S01]  /*80f0*/  LDL R10, [R1+0x284] ;  /* 0x00028400010a7983 */ /* 0x000f220000100800 */
[----:B------:R-:W-:-:S03]  /*8100*/  IMAD.X R13, R25, 0x1, R3, P1 ;  /* 0x00000001190d7824 */ /* 0x000fc600008e0603 */
[----:B------:R-:W4:Y:S04]  /*8110*/  LDL R37, [R1+0x280] ;  /* 0x0002800001257983 */ /* 0x000f280000100800 */
[----:B------:R-:W4:Y:S04]  /*8120*/  LDL.LU R3, [R1+0x2fc] ;  /* 0x0002fc0001037983 */ /* 0x000f280000300800 */
[----:B-1----:R-:W4:Y:S04]  /*8130*/  LDL.LU R2, [R1+0x2c8] ;  /* 0x0002c80001027983 */ /* 0x002f280000300800 */
[----:B------:R-:W4:Y:S04]  /*8140*/  LDL R36, [R1+0x274] ;  /* 0x0002740001247983 */ /* 0x000f280000100800 */
[----:B------:R-:W4:Y:S01]  /*8150*/  LDL R35, [R1+0x270] ;  /* 0x0002700001237983 */ /* 0x000f220000100800 */
[----:B------:R-:W-:-:S03]  /*8160*/  PRMT R17, RZ, 0x7610, R17 ;  /* 0x00007610ff117816 */ /* 0x000fc60000000011 */
[----:B------:R-:W4:Y:S04]  /*8170*/  LDL R34, [R1+0x264] ;  /* 0x0002640001227983 */ /* 0x000f280000100800 */
[----:B------:R-:W4:Y:S04]  /*8180*/  LDL R33, [R1+0x260] ;  /* 0x0002600001217983 */ /* 0x000f280000100800 */
[----:B------:R0:W4:Y:S01]  /*8190*/  @!P0 LDG.E.U8 R17, desc[UR12][R6.64] ;  /* 0x0000000c06118981 */ /* 0x000122000c1e1100 */
[----:B------:R-:W-:-:S03]  /*81a0*/  IADD3 R8, P1, R5, R31, RZ ;  /* 0x0000001f05087210 */ /* 0x000fc60007f3e0ff */
[----:B------:R-:W4:Y:S01]  /*81b0*/  LDL R31, [R1+0x250] ;  /* 0x00025000011f7983 */ /* 0x000f220000100800 */
[----:B------:R-:W-:Y:S02]  /*81c0*/  PRMT R16, RZ, 0x7610, R16 ;  /* 0x00007610ff107816 */ /* 0x000fe40000000010 */
[----:B------:R-:W-:Y:S01]  /*81d0*/  PRMT R18, RZ, 0x7610, R18 ;  /* 0x00007610ff127816 */ /* 0x000fe20000000012 */
[----:B------:R-:W4:Y:S01]  /*81e0*/  LDL R11, [R1+0x214] ;  /* 0x00021400010b7983 */ /* 0x000f220000100800 */
[----:B0-----:R-:W-:-:S03]  /*81f0*/  IADD3 R6, P2, R5, R32, RZ ;  /* 0x0000002005067210 */ /* 0x001fc60007f5e0ff */
[----:B------:R-:W4:Y:S02]  /*8200*/  LDL R32, [R1+0x254] ;  /* 0x0002540001207983 */ /* 0x000f240000100800 */
[C---:B------:R-:W-:Y:S02]  /*8210*/  IMAD.X R7, R25.reuse, 0x1, R30, P2 ;  /* 0x0000000119077824 */ /* 0x040fe400010e061e */
[----:B------:R-:W4:Y:S01]  /*8220*/  LDL R30, [R1+0x244] ;  /* 0x00024400011e7983 */ /* 0x000f220000100800 */
[----:B------:R-:W-:-:S03]  /*8230*/  IMAD.X R9, R25, 0x1, R29, P1 ;  /* 0x0000000119097824 */ /* 0x000fc600008e061d */
[----:B------:R-:W4:Y:S04]  /*8240*/  LDL R29, [R1+0x240] ;  /* 0x00024000011d7983 */ /* 0x000f280000100800 */
[----:B------:R0:W4:Y:S01]  /*8250*/  @!P0 LDG.E.U8 R16, desc[UR12][R6.64] ;  /* 0x0000000c06108981 */ /* 0x000122000c1e1100 */
[----:B------:R-:W-:-:S03]  /*8260*/  PRMT R15, RZ, 0x7610, R15 ;  /* 0x00007610ff0f7816 */ /* 0x000fc6000000000f */
[----:B------:R-:W4:Y:S04]  /*8270*/  @!P0 LDG.E.U8 R18, desc[UR12][R8.64] ;  /* 0x0000000c08128981 */ /* 0x000f28000c1e1100 */
[----:B------:R1:W4:Y:S01]  /*8280*/  @!P0 LDG.E.U8 R15, desc[UR12][R12.64] ;  /* 0x0000000c0c0f8981 */ /* 0x000322000c1e1100 */
[----:B0-----:R-:W-:-:S03]  /*8290*/  IADD3 R6, P1, R5, R28, RZ ;  /* 0x0000001c05067210 */ /* 0x001fc60007f3e0ff */
[----:B------:R-:W4:Y:S02]  /*82a0*/  LDL R28, [R1+0x234] ;  /* 0x00023400011c7983 */ /* 0x000f240000100800 */
[----:B------:R-:W-:Y:S02]  /*82b0*/  IMAD.X R7, R25, 0x1, R27, P1 ;  /* 0x0000000119077824 */ /* 0x000fe400008e061b */
[----:B------:R-:W4:Y:S01]  /*82c0*/  LDL R27, [R1+0x230] ;  /* 0x00023000011b7983 */ /* 0x000f220000100800 */
[----:B-1----:R-:W-:Y:S02]  /*82d0*/  PRMT R12, RZ, 0x7610, R12 ;  /* 0x00007610ff0c7816 */ /* 0x002fe4000000000c */
[----:B------:R-:W-:-:S04]  /*82e0*/  PRMT R13, RZ, 0x7610, R13 ;  /* 0x00007610ff0d7816 */ /* 0x000fc8000000000d */
[----:B------:R4:W4:Y:S01]  /*82f0*/  @!P0 LDG.E.U8 R12, desc[UR12][R6.64] ;  /* 0x0000000c060c8981 */ /* 0x000922000c1e1100 */
[----:B--2---:R-:W-:-:S03]  /*8300*/  IADD3 R8, P1, R5, R26, RZ ;  /* 0x0000001a05087210 */ /* 0x004fc60007f3e0ff */
[----:B------:R-:W2:Y:S02]  /*8310*/  LDL R26, [R1+0x224] ;  /* 0x00022400011a7983 */ /* 0x000ea40000100800 */
[----:B---3--:R-:W-:Y:S02]  /*8320*/  IMAD.X R9, R25, 0x1, R24, P1 ;  /* 0x0000000119097824 */ /* 0x008fe400008e0618 */
[----:B------:R-:W3:Y:S04]  /*8330*/  LDL R24, [R1+0x220] ;  /* 0x0002200001187983 */ /* 0x000ee80000100800 */
[----:B------:R-:W3:Y:S01]  /*8340*/  @!P0 LDG.E.U8 R13, desc[UR12][R8.64] ;  /* 0x0000000c080d8981 */ /* 0x000ee2000c1e1100 */
[----:B----4-:R-:W-:-:S03]  /*8350*/  IADD3 R6, P1, R5, R10, RZ ;  /* 0x0000000a05067210 */ /* 0x010fc60007f3e0ff */
[----:B------:R-:W4:Y:S04]  /*8360*/  LDL R10, [R1+0x210] ;  /* 0x00021000010a7983 */ /* 0x000f280000100800 */
[----:B------:R-:W4:Y:S04]  /*8370*/  LDL R9, [R1+0x204] ;  /* 0x0002040001097983 */ /* 0x000f280000100800 */
[----:B------:R-:W4:Y:S01]  /*8380*/  LDL R8, [R1+0x200] ;  /* 0x0002000001087983 */ /* 0x000f220000100800 */
[----:B------:R-:W-:Y:S01]  /*8390*/  PRMT R19, RZ, 0x7610, R19 ;  /* 0x00007610ff137816 */ /* 0x000fe20000000013 */
[----:B------:R-:W-:-:S05]  /*83a0*/  IMAD.X R7, R25, 0x1, R37, P1 ;  /* 0x0000000119077824 */ /* 0x000fca00008e0625 */
[----:B------:R0:W4:Y:S01]  /*83b0*/  @!P0 LDG.E.U8 R19, desc[UR12][R6.64] ;  /* 0x0000000c06138981 */ /* 0x000122000c1e1100 */
[----:B------:R-:W-:Y:S02]  /*83c0*/  PRMT R20, RZ, 0x7610, R20 ;  /* 0x00007610ff147816 */ /* 0x000fe40000000014 */
[----:B0-----:R-:W-:-:S05]  /*83d0*/  IADD3 R6, P1, R5, R36, RZ ;  /* 0x0000002405067210 */ /* 0x001fca0007f3e0ff */
        /* <DEDUP_REMOVED lines=12> */
[----:B------:R-:W-:Y:S01]  /*84a0*/  IMAD.X R7, R25, 0x1, R29, P1 ;  /* 0x0000000119077824 */ /* 0x000fe200008e061d */
[----:B------:R-:W-:Y:S01]  /*84b0*/  PRMT R170, RZ, 0x7610, R170 ;  /* 0x00007610ffaa7816 */ /* 0x000fe200000000aa */
[----:B------:R-:W4:Y:S04]  /*84c0*/  LDL R29, [R1+0x2dc] ;  /* 0x0002dc00011d7983 */ /* 0x000f280000100800 */
[----:B------:R0:W4:Y:S02]  /*84d0*/  @!P0 LDG.E.U8 R168, desc[UR12][R6.64] ;  /* 0x0000000c06a88981 */ /* 0x000124000c1e1100 */
[----:B0-----:R-:W-:Y:S02]  /*84e0*/  IADD3 R6, P1, R5, R28, RZ ;  /* 0x0000001c05067210 */ /* 0x001fe40007f3e0ff */
[----:B------:R-:W-:Y:S01]  /*84f0*/  PRMT R171, RZ, 0x7610, R171 ;  /* 0x00007610ffab7816 */ /* 0x000fe200000000ab */
[----:B------:R-:W4:Y:S02]  /*8500*/  LDL R28, [R1+0x2e8] ;  /* 0x0002e800011c7983 */ /* 0x000f240000100800 */
[----:B------:R-:W-:Y:S01]  /*8510*/  IMAD.X R7, R25, 0x1, R27, P1 ;  /* 0x0000000119077824 */ /* 0x000fe200008e061b */
[----:B------:R-:W-:Y:S01]  /*8520*/  PRMT R173, RZ, 0x7610, R173 ;  /* 0x00007610ffad7816 */ /* 0x000fe200000000ad */
[----:B------:R-:W4:Y:S04]  /*8530*/  LDL R27, [R1+0x2cc] ;  /* 0x0002cc00011b7983 */ /* 0x000f280000100800 */
[----:B------:R2:W4:Y:S01]  /*8540*/  @!P0 LDG.E.U8 R170, desc[UR12][R6.64] ;  /* 0x0000000c06aa8981 */ /* 0x000522000c1e1100 */
[----:B------:R-:W-:-:S02]  /*8550*/  PRMT R174, RZ, 0x7610, R174 ;  /* 0x00007610ffae7816 */ /* 0x000fc400000000ae */
[----:B------:R-:W-:Y:S02]  /*8560*/  PRMT R176, RZ, 0x7610, R176 ;  /* 0x00007610ffb07816 */ /* 0x000fe400000000b0 */
[----:B------:R-:W-:Y:S02]  /*8570*/  PRMT R177, RZ, 0x7610, R177 ;  /* 0x00007610ffb17816 */ /* 0x000fe400000000b1 */
[----:B------:R-:W-:Y:S02]  /*8580*/  PRMT R179, RZ, 0x7610, R179 ;  /* 0x00007610ffb37816 */ /* 0x000fe400000000b3 */
[----:B------:R-:W-:Y:S02]  /*8590*/  PRMT R180, RZ, 0x7610, R180 ;  /* 0x00007610ffb47816 */ /* 0x000fe400000000b4 */
[----:B------:R-:W-:Y:S02]  /*85a0*/  PRMT R182, RZ, 0x7610, R182 ;  /* 0x00007610ffb67816 */ /* 0x000fe400000000b6 */
[----:B------:R-:W-:-:S02]  /*85b0*/  PRMT R183, RZ, 0x7610, R183 ;  /* 0x00007610ffb77816 */ /* 0x000fc400000000b7 */
[----:B------:R-:W-:Y:S02]  /*85c0*/  PRMT R185, RZ, 0x7610, R185 ;  /* 0x00007610ffb97816 */ /* 0x000fe400000000b9 */
[----:B------:R-:W-:Y:S02]  /*85d0*/  PRMT R186, RZ, 0x7610, R186 ;  /* 0x00007610ffba7816 */ /* 0x000fe400000000ba */
[----:B------:R-:W-:Y:S02]  /*85e0*/  PRMT R187, RZ, 0x7610, R187 ;  /* 0x00007610ffbb7816 */ /* 0x000fe400000000bb */
[----:B------:R-:W-:Y:S02]  /*85f0*/  PRMT R184, RZ, 0x7610, R184 ;  /* 0x00007610ffb87816 */ /* 0x000fe400000000b8 */
[----:B--2---:R-:W-:Y:S02]  /*8600*/  IADD3 R6, P1, R5, R26, RZ ;  /* 0x0000001a05067210 */ /* 0x004fe40007f3e0ff */
[----:B------:R-:W-:Y:S01]  /*8610*/  PRMT R181, RZ, 0x7610, R181 ;  /* 0x00007610ffb57816 */ /* 0x000fe200000000b5 */
[----:B------:R-:W2:Y:S02]  /*8620*/  LDL R26, [R1+0x2bc] ;  /* 0x0002bc00011a7983 */ /* 0x000ea40000100800 */
[----:B---3--:R-:W-:Y:S01]  /*8630*/  IMAD.X R7, R25, 0x1, R24, P1 ;  /* 0x0000000119077824 */ /* 0x008fe200008e0618 */
[----:B------:R-:W-:Y:S01]  /*8640*/  PRMT R178, RZ, 0x7610, R178 ;  /* 0x00007610ffb27816 */ /* 0x000fe200000000b2 */
[----:B------:R-:W3:Y:S04]  /*8650*/  LDL R24, [R1+0x2ac] ;  /* 0x0002ac0001187983 */ /* 0x000ee80000100800 */
[----:B------:R0:W3:Y:S02]  /*8660*/  @!P0 LDG.E.U8 R171, desc[UR12][R6.64] ;  /* 0x0000000c06ab8981 */ /* 0x0000e4000c1e1100 */
[----:B0-----:R-:W-:-:S05]  /*8670*/  IADD3 R6, P1, R5, R11, RZ ;  /* 0x0000000b05067210 */ /* 0x001fca0007f3e0ff */
[----:B----4-:R-:W-:-:S05]  /*8680*/  IMAD.X R7, R25, 0x1, R10, P1 ;  /* 0x0000000119077824 */ /* 0x010fca00008e060a */
[----:B------:R0:W4:Y:S02]  /*8690*/  @!P0 LDG.E.U8 R173, desc[UR12][R6.64] ;  /* 0x0000000c06ad8981 */ /* 0x000124000c1e1100 */
[----:B0-----:R-:W-:-:S05]  /*86a0*/  IADD3 R6, P1, R5, R9, RZ ;  /* 0x0000000905067210 */ /* 0x001fca0007f3e0ff */
[----:B------:R-:W-:Y:S02]  /*86b0*/  IMAD.X R7, R25, 0x1, R8, P1 ;  /* 0x0000000119077824 */ /* 0x000fe400008e0608 */
[----:B------:R-:W2:Y:S04]  /*86c0*/  LDL R8, [R1+0x2ec] ;  /* 0x0002ec0001087983 */ /* 0x000ea80000100800 */
[----:B------:R0:W4:Y:S02]  /*86d0*/  @!P0 LDG.E.U8 R174, desc[UR12][R6.64] ;  /* 0x0000000c06ae8981 */ /* 0x000124000c1e1100 */
[----:B0-----:R-:W-:-:S05]  /*86e0*/  IADD3 R6, P1, R5, R250, RZ ;  /* 0x000000fa05067210 */ /* 0x001fca0007f3e0ff */
[----:B------:R-:W-:-:S05]  /*86f0*/  IMAD.X R7, R25, 0x1, R249, P1 ;  /* 0x0000000119077824 */ /* 0x000fca00008e06f9 */
        /* <DEDUP_REMOVED lines=41> */
[----:B------:R0:W4:Y:S02]  /*8990*/  @!P0 LDG.E.U8 R172, desc[UR12][R6.64] ;  /* 0x0000000c06ac8981 */ /* 0x000124000c1e1100 */
[----:B0-----:R-:W-:Y:S02]  /*89a0*/  IADD3 R6, P1, R5, R194, RZ ;  /* 0x000000c205067210 */ /* 0x001fe40007f3e0ff */
[----:B------:R-:W-:Y:S03]  /*89b0*/  STL [R1+0x358], R249 ;  /* 0x000358f901007387 */ /* 0x000fe60000100800 */
[----:B------:R-:W-:Y:S01]  /*89c0*/  IMAD.X R7, R25, 0x1, R193, P1 ;  /* 0x0000000119077824 */ /* 0x000fe200008e06c1 */
[----:B------:R-:W-:Y:S01]  /*89d0*/  IADD3 R10, P1, R5, R3, RZ ;  /* 0x00000003050a7210 */ /* 0x000fe20007f3e0ff */
[----:B------:R-:W-:Y:S04]  /*89e0*/  STL [R1+0x328], R3 ;  /* 0x0003280301007387 */ /* 0x000fe80000100800 */
[----:B------:R-:W-:Y:S01]  /*89f0*/  IMAD.X R11, R25, 0x1, R4, P1 ;  /* 0x00000001190b7824 */ /* 0x000fe200008e0604 */
[----:B------:R0:W-:Y:S04]  /*8a00*/  STL [R1+0x324], R4 ;  /* 0x0003240401007387 */ /* 0x0001e80000100800 */
[----:B0-----:R-:W3:Y:S01]  /*8a10*/  LDL.LU R4, [R1+0x2b8] ;  /* 0x0002b80001047983 */ /* 0x001ee20000300800 */
[----:B--2---:R-:W-:-:S02]  /*8a20*/  IADD3 R8, P1, R5, R8, RZ ;  /* 0x0000000805087210 */ /* 0x004fc40007f3e0ff */
[----:B------:R-:W-:-:S03]  /*8a30*/  PRMT R169, RZ, 0x7610, R169 ;  /* 0x00007610ffa97816 */ /* 0x000fc600000000a9 */
[----:B------:R-:W-:Y:S02]  /*8a40*/  IMAD.X R9, R25, 0x1, R28, P1 ;  /* 0x0000000119097824 */ /* 0x000fe400008e061c */
[----:B------:R-:W2:Y:S04]  /*8a50*/  LDL R28, [R1+0x29c] ;  /* 0x00029c00011c7983 */ /* 0x000ea80000100800 */
[----:B------:R-:W4:Y:S04]  /*8a60*/  LDL.LU R3, [R1+0x2a8] ;  /* 0x0002a80001037983 */ /* 0x000f280000300800 */
[----:B------:R0:W2:Y:S01]  /*8a70*/  @!P0 LDG.E.U8 R169, desc[UR12][R6.64] ;  /* 0x0000000c06a98981 */ /* 0x0000a2000c1e1100 */
[----:B------:R-:W-:-:S03]  /*8a80*/  PRMT R165, RZ, 0x7610, R165 ;  /* 0x00007610ffa57816 */ /* 0x000fc600000000a5 */
[----:B------:R1:W-:Y:S01]  /*8a90*/  STL [R1+0x32c], R14 ;  /* 0x00032c0e01007387 */ /* 0x0003e20000100800 */
[----:B0-----:R-:W-:-:S05]  /*8aa0*/  IADD3 R6, P1, R5, R29, RZ ;  /* 0x0000001d05067210 */ /* 0x001fca0007f3e0ff */
[----:B------:R-:W-:Y:S02]  /*8ab0*/  IMAD.X R7, R25, 0x1, R14, P1 ;  /* 0x0000000119077824 */ /* 0x000fe400008e060e */
[----:B-1----:R-:W2:Y:S04]  /*8ac0*/  LDL.LU R14, [R1+0x298] ;  /* 0x00029800010e7983 */ /* 0x002ea80000300800 */
[----:B------:R0:W2:Y:S01]  /*8ad0*/  @!P0 LDG.E.U8 R165, desc[UR12][R6.64] ;  /* 0x0000000c06a58981 */ /* 0x0000a2000c1e1100 */
[----:B------:R-:W-:Y:S02]  /*8ae0*/  PRMT R164, RZ, 0x7610, R164 ;  /* 0x00007610ffa47816 */ /* 0x000fe400000000a4 */
[----:B0-----:R-:W-:Y:S02]  /*8af0*/  IADD3 R6, P1, R5, R27, RZ ;  /* 0x0000001b05067210 */ /* 0x001fe40007f3e0ff */
[----:B------:R-:W2:Y:S03]  /*8b00*/  LDL R27, [R1+0x28c] ;  /* 0x00028c00011b7983 */ /* 0x000ea60000100800 */
[----:B------:R-:W-:Y:S01]  /*8b10*/  IMAD.X R7, R25, 0x1, R2, P1 ;  /* 0x0000000119077824 */ /* 0x000fe200008e0602 */
[----:B------:R0:W-:Y:S04]  /*8b20*/  STL [R1+0x330], R2 ;  /* 0x0003300201007387 */ /* 0x0001e80000100800 */
[----:B------:R1:W2:Y:S04]  /*8b30*/  @!P0 LDG.E.U8 R164, desc[UR12][R6.64] ;  /* 0x0000000c06a48981 */ /* 0x0002a8000c1e1100 */
[----:B0-----:R-:W2:Y:S01]  /*8b40*/  LDL.LU R2, [R1+0x288] ;  /* 0x0002880001027983 */ /* 0x001ea20000300800 */
[----:B-1----:R-:W-:-:S03]  /*8b50*/  IADD3 R6, P1, R5, R26, RZ ;  /* 0x0000001a05067210 */ /* 0x002fc60007f3e0ff */
[----:B------:R-:W2:Y:S02]  /*8b60*/  LDL R26, [R1+0x27c] ;  /* 0x00027c00011a7983 */ /* 0x000ea40000100800 */
[----:B---3--:R-:W-:Y:S02]  /*8b70*/  IMAD.X R7, R25, 0x1, R4, P1 ;  /* 0x0000000119077824 */ /* 0x008fe400008e0604 */
[----:B------:R0:W-:Y:S04]  /*8b80*/  STL [R1+0x334], R4 ;  /* 0x0003340401007387 */ /* 0x0001e80000100800 */
[----:B0-----:R-:W3:Y:S01]  /*8b90*/  LDL.LU R4, [R1+0x278] ;  /* 0x0002780001047983 */ /* 0x001ee20000300800 */
[----:B------:R-:W-:-:S03]  /*8ba0*/  PRMT R163, RZ, 0x7610, R163 ;  /* 0x00007610ffa37816 */ /* 0x000fc600000000a3 */
[----:B------:R-:W3:Y:S04]  /*8bb0*/  LDL R30, [R1+0x26c] ;  /* 0x00026c00011e7983 */ /* 0x000ee80000100800 */
[----:B------:R0:W3:Y:S01]  /*8bc0*/  @!P0 LDG.E.U8 R163, desc[UR12][R6.64] ;  /* 0x0000000c06a38981 */ /* 0x0000e2000c1e1100 */
[----:B------:R-:W-:-:S03]  /*8bd0*/  PRMT R162, RZ, 0x7610, R162 ;  /* 0x00007610ffa27816 */ /* 0x000fc600000000a2 */
[----:B----4-:R1:W-:Y:S01]  /*8be0*/  STL [R1+0x338], R3 ;  /* 0x0003380301007387 */ /* 0x0103e20000100800 */
[----:B0-----:R-:W-:-:S05]  /*8bf0*/  IADD3 R6, P1, R5, R24, RZ ;  /* 0x0000001805067210 */ /* 0x001fca0007f3e0ff */
[----:B------:R-:W-:Y:S02]  /*8c00*/  IMAD.X R7, R25, 0x1, R3, P1 ;  /* 0x0000000119077824 */ /* 0x000fe400008e0603 */
[----:B-1----:R-:W4:Y:S04]  /*8c10*/  LDL.LU R3, [R1+0x268] ;  /* 0x0002680001037983 */ /* 0x002f280000300800 */
[----:B------:R2:W4:Y:S01]  /*8c20*/  @!P0 LDG.E.U8 R162, desc[UR12][R6.64] ;  /* 0x0000000c06a28981 */ /* 0x000522000c1e1100 */
[----:B------:R-:W-:-:S03]  /*8c30*/  PRMT R161, RZ, 0x7610, R161 ;  /* 0x00007610ffa17816 */ /* 0x000fc600000000a1 */
[----:B------:R-:W4:Y:S01]  /*8c40*/  LDL R29, [R1+0x25c] ;  /* 0x00025c00011d7983 */ /* 0x000f220000100800 */
[----:B--2---:R-:W-:-:S03]  /*8c50*/  IADD3 R6, P1, R5, R28, RZ ;  /* 0x0000001c05067210 */ /* 0x004fc60007f3e0ff */
[----:B------:R-:W2:Y:S02]  /*8c60*/  LDL R28, [R1+0x24c] ;  /* 0x00024c00011c7983 */ /* 0x000ea40000100800 */
[----:B------:R-:W-:Y:S02]  /*8c70*/  IMAD.X R7, R25, 0x1, R14, P1 ;  /* 0x0000000119077824 */ /* 0x000fe400008e060e */
[----:B------:R0:W-:Y:S04]  /*8c80*/  STL [R1+0x33c], R14 ;  /* 0x00033c0e01007387 */ /* 0x0001e80000100800 */
[----:B------:R1:W2:Y:S04]  /*8c90*/  @!P0 LDG.E.U8 R161, desc[UR12][R6.64] ;  /* 0x0000000c06a18981 */ /* 0x0002a8000c1e1100 */
[----:B0-----:R-:W2:Y:S01]  /*8ca0*/  LDL.LU R14, [R1+0x258] ;  /* 0x00025800010e7983 */ /* 0x001ea20000300800 */
[----:B-1----:R-:W-:-:S03]  /*8cb0*/  IADD3 R6, P1, R5, R27, RZ ;  /* 0x0000001b05067210 */ /* 0x002fc60007f3e0ff */
[----:B------:R-:W2:Y:S01]  /*8cc0*/  LDL R27, [R1+0x23c] ;  /* 0x00023c00011b7983 */ /* 0x000ea20000100800 */
[----:B------:R-:W-:Y:S01]  /*8cd0*/  PRMT R160, RZ, 0x7610, R160 ;  /* 0x00007610ffa07816 */ /* 0x000fe200000000a0 */
[----:B------:R-:W-:Y:S02]  /*8ce0*/  IMAD.X R7, R25, 0x1, R2, P1 ;  /* 0x0000000119077824 */ /* 0x000fe400008e0602 */
        /* <DEDUP_REMOVED lines=8> */
[----:B------:R-:W-:Y:S02]  /*8d70*/  PRMT R159, RZ, 0x7610, R159 ;  /* 0x00007610ff9f7816 */ /* 0x000fe4000000009f */
[----:B------:R-:W-:-:S04]  /*8d80*/  LOP3.LUT R24, R151, 0x7f, RZ, 0xc0, !PT ;  /* 0x0000007f97187812 */ /* 0x000fc800078ec0ff */
[----:B------:R0:W3:Y:S04]  /*8d90*/  @!P0 LDG.E.U8 R159, desc[UR12][R6.64] ;  /* 0x0000000c069f8981 */ /* 0x0000e8000c1e1100 */
[----:B------:R-:W-:Y:S01]  /*8da0*/  STS.U8 [R24+UR6], R156 ;  /* 0x0000009c18007988 */ /* 0x000fe20008000006 */
[----:B0-----:R-:W-:-:S03]  /*8db0*/  IADD3 R6, P1, R5, R30, RZ ;  /* 0x0000001e05067210 */ /* 0x001fc60007f3e0ff */
[----:B------:R0:W-:Y:S02]  /*8dc0*/  STS.U8 [R24+UR6+0x100], R158 ;  /* 0x0001009e18007988 */ /* 0x0001e40008000006 */
[----:B----4-:R-:W-:Y:S01]  /*8dd0*/  IMAD.X R7, R25, 0x1, R3, P1 ;  /* 0x0000000119077824 */ /* 0x010fe200008e0603 */
[----:B0-----:R-:W-:-:S06]  /*8de0*/  PRMT R158, RZ, 0x7610, R158 ;  /* 0x00007610ff9e7816 */ /* 0x001fcc000000009e */
[----:B------:R0:W4:Y:S01]  /*8df0*/  @!P0 LDG.E.U8 R158, desc[UR12][R6.64] ;  /* 0x0000000c069e8981 */ /* 0x000122000c1e1100 */
[----:B------:R-:W-:Y:S02]  /*8e00*/  PRMT R157, RZ, 0x7610, R157 ;  /* 0x00007610ff9d7816 */ /* 0x000fe4000000009d */
[----:B0-----:R-:W-:-:S05]  /*8e10*/  IADD3 R6, P1, R5, R29, RZ ;  /* 0x0000001d05067210 */ /* 0x001fca0007f3e0ff */
[----:B--2---:R-:W-:-:S05]  /*8e20*/  IMAD.X R7, R25, 0x1, R14, P1 ;  /* 0x0000000119077824 */ /* 0x004fca00008e060e */
[----:B------:R0:W2:Y:S01]  /*8e30*/  @!P0 LDG.E.U8 R157, desc[UR12][R6.64] ;  /* 0x0000000c069d8981 */ /* 0x0000a2000c1e1100 */
[----:B------:R-:W-:Y:S02]  /*8e40*/  PRMT R156, RZ, 0x7610, R156 ;  /* 0x00007610ff9c7816 */ /* 0x000fe4000000009c */
[----:B0-----:R-:W-:Y:S01]  /*8e50*/  IADD3 R6, P1, R5, R28, RZ ;  /* 0x0000001c05067210 */ /* 0x001fe20007f3e0ff */
[----:B------:R0:W-:Y:S04]  /*8e60*/  STL [R1+0x348], R3 ;  /* 0x0003480301007387 */ /* 0x0001e80000100800 */
[----:B------:R-:W-:-:S05]  /*8e70*/  IMAD.X R7, R25, 0x1, R2, P1 ;  /* 0x0000000119077824 */ /* 0x000fca00008e0602 */
[----:B------:R1:W2:Y:S04]  /*8e80*/  @!P0 LDG.E.U8 R156, desc[UR12][R6.64] ;  /* 0x0000000c069c8981 */ /* 0x0002a8000c1e1100 */
[----:B0-----:R-:W4:Y:S04]  /*8e90*/  LDL.LU R3, [R1+0x228] ;  /* 0x0002280001037983 */ /* 0x001f280000300800 */
[----:B------:R0:W-:Y:S01]  /*8ea0*/  STL [R1+0x34c], R14 ;  /* 0x00034c0e01007387 */ /* 0x0001e20000100800 */
[----:B-1----:R-:W-:-:S03]  /*8eb0*/  IADD3 R6, P1, R5, R27, RZ ;  /* 0x0000001b05067210 */ /* 0x002fc60007f3e0ff */
[----:B0-----:R-:W2:Y:S04]  /*8ec0*/  LDL.LU R14, [R1+0x218] ;  /* 0x00021800010e7983 */ /* 0x001ea80000300800 */
[----:B------:R0:W-:Y:S04]  /*8ed0*/  STL [R1+0x350], R2 ;  /* 0x0003500201007387 */ /* 0x0001e80000100800 */
[----:B0-----:R-:W2:Y:S04]  /*8ee0*/  LDL.LU R2, [R1+0x208] ;  /* 0x0002080001027983 */ /* 0x001ea80000300800 */
[----:B------:R-:W2:Y:S01]  /*8ef0*/  LDL.LU R249, [R1+0x20c] ;  /* 0x00020c0001f97983 */ /* 0x000ea20000300800 */
[----:B---3--:R-:W-:-:S03]  /*8f00*/  IMAD.X R7, R25, 0x1, R4, P1 ;  /* 0x0000000119077824 */ /* 0x008fc600008e0604 */
[----:B------:R0:W-:Y:S04]  /*8f10*/  STL [R1+0x354], R4 ;  /* 0x0003540401007387 */ /* 0x0001e80000100800 */
[----:B0-----:R-:W3:Y:S01]  /*8f20*/  LDL.LU R4, [R1+0x21c] ;  /* 0x00021c0001047983 */ /* 0x001ee20000300800 */
[----:B------:R-:W-:-:S06]  /*8f30*/  PRMT R155, RZ, 0x7610, R155 ;  /* 0x00007610ff9b7816 */ /* 0x000fcc000000009b */
[----:B------:R0:W2:Y:S01]  /*8f40*/  @!P0 LDG.E.U8 R155, desc[UR12][R6.64] ;  /* 0x0000000c069b8981 */ /* 0x0000a2000c1e1100 */
[----:B------:R-:W-:Y:S02]  /*8f50*/  PRMT R154, RZ, 0x7610, R154 ;  /* 0x00007610ff9a7816 */ /* 0x000fe4000000009a */
[----:B0-----:R-:W-:Y:S02]  /*8f60*/  IADD3 R6, P1, R5, R26, RZ ;  /* 0x0000001a05067210 */ /* 0x001fe40007f3e0ff */
[----:B------:R-:W-:Y:S02]  /*8f70*/  PRMT R153, RZ, 0x7610, R153 ;  /* 0x00007610ff997816 */ /* 0x000fe40000000099 */
[----:B------:R-:W-:Y:S01]  /*8f80*/  PRMT R152, RZ, 0x7610, R152 ;  /* 0x00007610ff987816 */ /* 0x000fe20000000098 */
[----:B------:R-:W-:Y:S01]  /*8f90*/  STS.U8 [R24+UR6+0x200], R17 ;  /* 0x0002001118007988 */ /* 0x000fe20008000006 */
[----:B------:R-:W-:-:S03]  /*8fa0*/  PRMT R23, RZ, 0x7610, R23 ;  /* 0x00007610ff177816 */ /* 0x000fc60000000017 */
[----:B------:R-:W-:Y:S04]  /*8fb0*/  STS.U8 [R24+UR6+0x300], R15 ;  /* 0x0003000f18007988 */ /* 0x000fe80008000006 */
[----:B------:R-:W-:Y:S01]  /*8fc0*/  STS.U8 [R24+UR6+0x400], R16 ;  /* 0x0004001018007988 */ /* 0x000fe20008000006 */
[----:B----4-:R-:W-:-:S05]  /*8fd0*/  IMAD.X R7, R25, 0x1, R3, P1 ;  /* 0x0000000119077824 */ /* 0x010fca00008e0603 */
[----:B------:R-:W4:Y:S04]  /*8fe0*/  @!P0 LDG.E.U8 R154, desc[UR12][R6.64] ;  /* 0x0000000c069a8981 */ /* 0x000f28000c1e1100 */
[----:B------:R-:W-:Y:S04]  /*8ff0*/  STS.U8 [R24+UR6+0x500], R18 ;  /* 0x0005001218007988 */ /* 0x000fe80008000006 */
[----:B------:R-:W-:Y:S04]  /*9000*/  STS.U8 [R24+UR6+0x600], R12 ;  /* 0x0006000c18007988 */ /* 0x000fe80008000006 */
[----:B------:R-:W-:Y:S04]  /*9010*/  STS.U8 [R24+UR6+0x700], R13 ;  /* 0x0007000d18007988 */ /* 0x000fe80008000006 */
[----:B------:R-:W-:Y:S04]  /*9020*/  STS.U8 [R24+UR6+0x800], R19 ;  /* 0x0008001318007988 */ /* 0x000fe80008000006 */
[----:B------:R-:W-:Y:S04]  /*9030*/  STS.U8 [R24+UR6+0x900], R20 ;  /* 0x0009001418007988 */ /* 0x000fe80008000006 */
[----:B------:R-:W-:Y:S04]  /*9040*/  STS.U8 [R24+UR6+0xa00], R21 ;  /* 0x000a001518007988 */ /* 0x000fe80008000006 */
[----:B------:R0:W-:Y:S02]  /*9050*/  STS.U8 [R24+UR6+0xb00], R22 ;  /* 0x000b001618007988 */ /* 0x0001e40008000006 */
[----:B0-----:R-:W-:-:S02]  /*9060*/  PRMT R22, RZ, 0x7610, R22 ;  /* 0x00007610ff167816 */ /* 0x001fc40000000016 */
        /* <DEDUP_REMOVED lines=9> */
[----:B------:R-:W-:-:S06]  /*9100*/  PRMT R167, RZ, 0x7610, R167 ;  /* 0x00007610ffa77816 */ /* 0x000fcc00000000a7 */
[----:B------:R0:W4:Y:S02]  /*9110*/  @!P0 LDG.E.U8 R167, desc[UR12][R10.64] ;  /* 0x0000000c0aa78981 */ /* 0x000124000c1e1100 */
[----:B0-----:R-:W-:Y:S02]  /*9120*/  PRMT R11, RZ, 0x7610, R11 ;  /* 0x00007610ff0b7816 */ /* 0x001fe4000000000b */
[----:B---3--:R-:W-:-:S05]  /*9130*/  IADD3 R6, P1, R5, R4, RZ ;  /* 0x0000000405067210 */ /* 0x008fca0007f3e0ff */
[----:B--2---:R-:W-:-:S05]  /*9140*/  IMAD.X R7, R25, 0x1, R14, P1 ;  /* 0x0000000119077824 */ /* 0x004fca00008e060e */
[----:B------:R0:W2:Y:S02]  /*9150*/  @!P0 LDG.E.U8 R153, desc[UR12][R6.64] ;  /* 0x0000000c06998981 */ /* 0x0000a4000c1e1100 */
[----:B0-----:R-:W-:-:S05]  /*9160*/  IADD3 R6, P1, R5, R249, RZ ;  /* 0x000000f905067210 */ /* 0x001fca0007f3e0ff */
[----:B------:R-:W-:-:S05]  /*9170*/  IMAD.X R7, R25, 0x1, R2, P1 ;  /* 0x0000000119077824 */ /* 0x000fca00008e0602 */
[----:B------:R0:W3:Y:S02]  /*9180*/  @!P0 LDG.E.U8 R152, desc[UR12][R6.64] ;  /* 0x0000000c06988981 */ /* 0x0000e4000c1e1100 */
        /* <DEDUP_REMOVED lines=35> */
[----:B------:R0:W3:Y:S01]  /*93c0*/  @!P0 LDG.E.U8 R11, desc[UR12][R6.64] ;  /* 0x0000000c060b8981 */ /* 0x0000e2000c1e1100 */
[----:B------:R-:W-:Y:S02]  /*93d0*/  PRMT R10, RZ, 0x7610, R10 ;  /* 0x00007610ff0a7816 */ /* 0x000fe4000000000a */
[----:B0-----:R-:W-:Y:S01]  /*93e0*/  IADD3 R6, P1, R5, R204, RZ ;  /* 0x000000cc05067210 */ /* 0x001fe20007f3e0ff */
[----:B------:R-:W-:Y:S01]  /*93f0*/  STS.U8 [R24+UR6+0xc00], R168 ;  /* 0x000c00a818007988 */ /* 0x000fe20008000006 */
[----:B------:R-:W-:-:S03]  /*9400*/  PRMT R166, RZ, 0x7610, R166 ;  /* 0x00007610ffa67816 */ /* 0x000fc600000000a6 */
[----:B------:R-:W-:Y:S01]  /*9410*/  IMAD.X R7, R25, 0x1, R203, P1 ;  /* 0x0000000119077824 */ /* 0x000fe200008e06cb */
[----:B------:R-:W-:Y:S04]  /*9420*/  STS.U8 [R24+UR6+0xd00], R170 ;  /* 0x000d00aa18007988 */ /* 0x000fe80008000006 */
[----:B------:R-:W-:Y:S04]  /*9430*/  STS.U8 [R24+UR6+0xe00], R171 ;  /* 0x000e00ab18007988 */ /* 0x000fe80008000006 */
[----:B------:R0:W3:Y:S04]  /*9440*/  @!P0 LDG.E.U8 R10, desc[UR12][R6.64] ;  /* 0x0000000c060a8981 */ /* 0x0000e8000c1e1100 */
[----:B------:R-:W-:Y:S04]  /*9450*/  STS.U8 [R24+UR6+0xf00], R173 ;  /* 0x000f00ad18007988 */ /* 0x000fe80008000006 */
[----:B------:R-:W-:Y:S01]  /*9460*/  STS.U8 [R24+UR6+0x1000], R174 ;  /* 0x001000ae18007988 */ /* 0x000fe20008000006 */
[----:B0-----:R-:W-:-:S03]  /*9470*/  IADD3 R6, P1, R5, R200, RZ ;  /* 0x000000c805067210 */ /* 0x001fc60007f3e0ff */
[----:B------:R-:W-:Y:S04]  /*9480*/  STS.U8 [R24+UR6+0x1100], R176 ;  /* 0x001100b018007988 */ /* 0x000fe80008000006 */
[----:B------:R0:W2:Y:S01]  /*9490*/  @!P0 LDG.E.U8 R166, desc[UR12][R8.64] ;  /* 0x0000000c08a68981 */ /* 0x0000a2000c1e1100 */
[----:B------:R-:W-:-:S03]  /*94a0*/  IMAD.X R7, R25, 0x1, R199, P1 ;  /* 0x0000000119077824 */ /* 0x000fc600008e06c7 */
[----:B------:R-:W-:Y:S04]  /*94b0*/  STS.U8 [R24+UR6+0x1200], R177 ;  /* 0x001200b118007988 */ /* 0x000fe80008000006 */
[----:B------:R-:W-:Y:S01]  /*94c0*/  STS.U8 [R24+UR6+0x1300], R179 ;  /* 0x001300b318007988 */ /* 0x000fe20008000006 */
[----:B0-----:R-:W-:-:S03]  /*94d0*/  PRMT R9, RZ, 0x7610, R9 ;  /* 0x00007610ff097816 */ /* 0x001fc60000000009 */
[----:B------:R-:W-:Y:S04]  /*94e0*/  STS.U8 [R24+UR6+0x1400], R180 ;  /* 0x001400b418007988 */ /* 0x000fe80008000006 */
[----:B------:R-:W-:Y:S04]  /*94f0*/  STS.U8 [R24+UR6+0x1500], R182 ;  /* 0x001500b618007988 */ /* 0x000fe80008000006 */
[----:B------:R-:W-:Y:S04]  /*9500*/  STS.U8 [R24+UR6+0x1600], R183 ;  /* 0x001600b718007988 */ /* 0x000fe80008000006 */
[----:B------:R-:W-:Y:S04]  /*9510*/  STS.U8 [R24+UR6+0x1700], R185 ;  /* 0x001700b918007988 */ /* 0x000fe80008000006 */
[----:B------:R-:W-:Y:S04]  /*9520*/  STS.U8 [R24+UR6+0x1800], R186 ;  /* 0x001800ba18007988 */ /* 0x000fe80008000006 */
[----:B------:R0:W3:Y:S04]  /*9530*/  @!P0 LDG.E.U8 R9, desc[UR12][R6.64] ;  /* 0x0000000c06098981 */ /* 0x0000e8000c1e1100 */
[----:B------:R-:W-:Y:S04]  /*9540*/  STS.U8 [R24+UR6+0x1900], R187 ;  /* 0x001900bb18007988 */ /* 0x000fe80008000006 */
[----:B------:R-:W-:Y:S01]  /*9550*/  STS.U8 [R24+UR6+0x1a00], R184 ;  /* 0x001a00b818007988 */ /* 0x000fe20008000006 */
[----:B0-----:R-:W-:-:S03]  /*9560*/  IADD3 R6, P1, R5, R196, RZ ;  /* 0x000000c405067210 */ /* 0x001fc60007f3e0ff */
[----:B------:R-:W-:Y:S04]  /*9570*/  STS.U8 [R24+UR6+0x1b00], R181 ;  /* 0x001b00b518007988 */ /* 0x000fe80008000006 */
[----:B------:R-:W-:Y:S01]  /*9580*/  STS.U8 [R24+UR6+0x1c00], R178 ;  /* 0x001c00b218007988 */ /* 0x000fe20008000006 */
[----:B------:R-:W-:-:S03]  /*9590*/  IMAD.X R7, R25, 0x1, R195, P1 ;  /* 0x0000000119077824 */ /* 0x000fc600008e06c3 */
[----:B------:R-:W-:Y:S04]  /*95a0*/  STS.U8 [R24+UR6+0x1d00], R175 ;  /* 0x001d00af18007988 */ /* 0x000fe80008000006 */
[----:B------:R-:W-:Y:S04]  /*95b0*/  STS.U8 [R24+UR6+0x1e00], R172 ;  /* 0x001e00ac18007988 */ /* 0x000fe80008000006 */
[----:B------:R0:W-:Y:S01]  /*95c0*/  STS.U8 [R24+UR6+0x1f00], R169 ;  /* 0x001f00a918007988 */ /* 0x0001e20008000006 */
[----:B------:R-:W-:-:S06]  /*95d0*/  PRMT R8, RZ, 0x7610, R8 ;  /* 0x00007610ff087816 */ /* 0x000fcc0000000008 */
[----:B------:R-:W3:Y:S04]  /*95e0*/  @!P0 LDG.E.U8 R8, desc[UR12][R6.64] ;  /* 0x0000000c06088981 */ /* 0x000ee8000c1e1100 */
[----:B0-----:R-:W3:Y:S04]  /*95f0*/  LDL.LU.64 R24, [R1] ;  /* 0x0000000001187983 */ /* 0x001ee80000300a00 */
[----:B------:R-:W3:Y:S04]  /*9600*/  LDL.LU.64 R26, [R1+0x8] ;  /* 0x00000800011a7983 */ /* 0x000ee80000300a00 */
        /* <DEDUP_REMOVED lines=62> */
[----:B------:R-:W-:Y:S04]  /*99f0*/  STS.U8 [R189+UR6+0x1f80], R188 ;  /* 0x001f80bcbd007988 */ /* 0x000fe80008000006 */
[----:B----4-:R-:W-:Y:S04]  /*9a00*/  STS.U8 [R189+UR6+0x80], R167 ;  /* 0x000080a7bd007988 */ /* 0x010fe80008000006 */
[----:B--2---:R-:W-:Y:S04]  /*9a10*/  STS.U8 [R189+UR6+0x180], R166 ;  /* 0x000180a6bd007988 */ /* 0x004fe80008000006 */
[----:B------:R-:W-:Y:S04]  /*9a20*/  STS.U8 [R189+UR6+0x280], R165 ;  /* 0x000280a5bd007988 */ /* 0x000fe80008000006 */
        /* <DEDUP_REMOVED lines=12> */
[----:B---3--:R-:W-:Y:S04]  /*9af0*/  STS.U8 [R189+UR6+0xf80], R152 ;  /* 0x000f8098bd007988 */ /* 0x008fe80008000006 */
        /* <DEDUP_REMOVED lines=14> */
[----:B------:R-:W-:Y:S01]  /*9be0*/  STS.U8 [R189+UR6+0x1e80], R8 ;  /* 0x001e8008bd007988 */ /* 0x000fe20008000006 */
[----:B------:R0:W-:Y:S06]  /*9bf0*/  MEMBAR.ALL.CTA ;  /* 0x0000000000007992 */ /* 0x0001ec0000008000 */
[----:B0-----:R-:W0:Y:S02]  /*9c00*/  FENCE.VIEW.ASYNC.S ;  /* 0x00000000000073c6 */ /* 0x001e240000000000 */
[----:B0-----:R-:W-:Y:S06]  /*9c10*/  BAR.SYNC.DEFER_BLOCKING 0x0 ;  /* 0x0000000000007b1d */ /* 0x001fec0000010000 */
[----:B------:R-:W-:Y:S01]  /*9c20*/  UMOV UR16, UR4 ;  /* 0x0000000400107c82 */ /* 0x000fe20008000000 */
[----:B------:R-:W-:Y:S01]  /*9c30*/  UMOV UR17, 0xc0000010 ;  /* 0xc000001000117882 */ /* 0x000fe20000000000 */
[----:B------:R-:W-:-:S06]  /*9c40*/  WARPGROUP.ARRIVE ;  /* 0x00000000000079c5 */ /* 0x000fcc0000000000 */
[----:B------:R-:W-:Y:S03]  /*9c50*/  QGMMA.64x256x32.F32.E4M3.E4M3 R24, gdesc[UR16], R24, gsb0 ;  /* 0x03e00000101879f3 */ /* 0x000fe60008000818 */
[----:B------:R-:W-:Y:S02]  /*9c60*/  WARPGROUP.DEPBAR.LE gsb0, 0x0 ;  /* 0x00008000000079c5 */ /* 0x000fe40000010000 */
[----:B------:R-:W-:Y:S04]  /*9c70*/  STL.64 [R1], R24 ;  /* 0x0000001801007387 */ /* 0x000fe80000100a00 */
        /* <DEDUP_REMOVED lines=62> */
[----:B------:R0:W-:Y:S04]  /*a060*/  STL.64 [R1+0x1f8], R150 ;  /* 0x0001f89601007387 */ /* 0x0001e80000100a00 */
[----:B0-----:R-:W2:Y:S04]  /*a070*/  LDL.LU.64 R150, [R1+0x560] ;  /* 0x0005600001967983 */ /* 0x001ea80000300a00 */
[----:B------:R-:W2:Y:S04]  /*a080*/  LDL.LU.64 R148, [R1+0x558] ;  /* 0x0005580001947983 */ /* 0x000ea80000300a00 */
        /* <DEDUP_REMOVED lines=62> */
[----:B------:R-:W3:Y:S01]  /*a470*/  LDL.LU R168, [R1+0x204] ;  /* 0x0002040001a87983 */ /* 0x000ee20000300800 */
[----:B------:R-:W-:-:S02]  /*a480*/  IADD3 R198, P1, R198, UR14, RZ ;  /* 0x0000000ec6c67c10 */ /* 0x000fc4000ff3e0ff */
[----:B------:R-:W-:Y:S01]  /*a490*/  IADD3 R200, P2, R200, UR14, RZ ;  /* 0x0000000ec8c87c10 */ /* 0x000fe2000ff5e0ff */
[----:B------:R-:W4:Y:S01]  /*a4a0*/  LDL.LU R180, [R1+0x214] ;  /* 0x0002140001b47983 */ /* 0x000f220000300800 */
[----:B------:R-:W-:Y:S02]  /*a4b0*/  IADD3.X R197, R197, UR15, RZ, P1, !PT ;  /* 0x0000000fc5c57c10 */ /* 0x000fe40008ffe4ff */
[----:B------:R-:W-:Y:S01]  /*a4c0*/  IADD3 R212, P1, R212, UR14, RZ ;  /* 0x0000000ed4d47c10 */ /* 0x000fe2000ff3e0ff */
[----:B------:R-:W2:Y:S01]  /*a4d0*/  LDL.LU R179, [R1+0x224] ;  /* 0x0002240001b37983 */ /* 0x000ea20000300800 */
[----:B------:R-:W-:Y:S02]  /*a4e0*/  IADD3.X R199, R199, UR15, RZ, P2, !PT ;  /* 0x0000000fc7c77c10 */ /* 0x000fe400097fe4ff */
[----:B------:R-:W-:Y:S01]  /*a4f0*/  IADD3 R214, P2, R214, UR14, RZ ;  /* 0x0000000ed6d67c10 */ /* 0x000fe2000ff5e0ff */
[----:B------:R-:W2:Y:S01]  /*a500*/  LDL.LU R187, [R1+0x22c] ;  /* 0x00022c0001bb7983 */ /* 0x000ea20000300800 */
[----:B------:R-:W-:-:S02]  /*a510*/  IADD3.X R211, R211, UR15, RZ, P1, !PT ;  /* 0x0000000fd3d37c10 */ /* 0x000fc40008ffe4ff */
[----:B------:R-:W-:Y:S01]  /*a520*/  IADD3 R226, P1, R226, UR14, RZ ;  /* 0x0000000ee2e27c10 */ /* 0x000fe2000ff3e0ff */
[----:B------:R-:W2:Y:S01]  /*a530*/  LDL.LU R6, [R1+0x234] ;  /* 0x0002340001067983 */ /* 0x000ea20000300800 */
        /* <DEDUP_REMOVED lines=10> */
[----:B------:R-:W-:Y:S01]  /*a5e0*/  IADD3.X R241, R241, UR15, RZ, P2, !PT ;  /* 0x0000000ff1f17c10 */ /* 0x000fe200097fe4ff */
[----:B------:R-:W2:Y:S01]  /*a5f0*/  LDL.LU R185, [R1+0x210] ;  /* 0x0002100001b97983 */ /* 0x000ea20000300800 */
[----:B------:R-:W-:-:S03]  /*a600*/  IADD3 R249, P2, R249, UR14, RZ ;  /* 0x0000000ef9f97c10 */ /* 0x000fc6000ff5e0ff */
[----:B------:R-:W2:Y:S04]  /*a610*/  LDL.LU R176, [R1+0x24c] ;  /* 0x00024c0001b07983 */ /* 0x000ea80000300800 */
[----:B------:R-:W2:Y:S04]  /*a620*/  LDL.LU R183, [R1+0x254] ;  /* 0x0002540001b77983 */ /* 0x000ea80000300800 */
[----:B------:R-:W2:Y:S04]  /*a630*/  LDL.LU R173, [R1+0x220] ;  /* 0x0002200001ad7983 */ /* 0x000ea80000300800 */
[----:B------:R-:W2:Y:S04]  /*a640*/  LDL.LU R174, [R1+0x25c] ;  /* 0x00025c0001ae7983 */ /* 0x000ea80000300800 */
[----:B------:R-:W2:Y:S01]  /*a650*/  LDL.LU R171, [R1+0x264] ;  /* 0x0002640001ab7983 */ /* 0x000ea20000300800 */
[----:B---3--:R-:W-:-:S05]  /*a660*/  IADD3 R168, P1, R168, UR14, RZ ;  /* 0x0000000ea8a87c10 */ /* 0x008fca000ff3e0ff */
[----:B------:R-:W-:Y:S04]  /*a670*/  STL [R1+0x204], R168 ;  /* 0x000204a801007387 */ /* 0x000fe80000100800 */
[----:B------:R0:W-:Y:S04]  /*a680*/  STL [R1+0x20c], R249 ;  /* 0x00020cf901007387 */ /* 0x0001e80000100800 */
[----:B0-----:R-:W3:Y:S01]  /*a690*/  LDL.LU R249, [R1+0x358] ;  /* 0x0003580001f97983 */ /* 0x001ee20000300800 */
[----:B------:R-:W-:Y:S02]  /*a6a0*/  IADD3 R204, P4, R204, UR14, RZ ;  /* 0x0000000ecccc7c10 */ /* 0x000fe4000ff9e0ff */
[----:B------:R-:W-:Y:S01]  /*a6b0*/  IADD3 R202, P3, R202, UR14, RZ ;  /* 0x0000000ecaca7c10 */ /* 0x000fe2000ff7e0ff */
[----:B------:R-:W3:Y:S01]  /*a6c0*/  LDL.LU R170, [R1+0x230] ;  /* 0x0002300001aa7983 */ /* 0x000ee20000300800 */
[----:B------:R-:W-:-:S02]  /*a6d0*/  IADD3 R192, P5, R192, UR14, RZ ;  /* 0x0000000ec0c07c10 */ /* 0x000fc4000ffbe0ff */
[----:B------:R-:W-:Y:S01]  /*a6e0*/  IADD3.X R203, R203, UR15, RZ, P4, !PT ;  /* 0x0000000fcbcb7c10 */ /* 0x000fe2000a7fe4ff */
[----:B------:R-:W3:Y:S01]  /*a6f0*/  LDL.LU R168, [R1+0x26c] ;  /* 0x00026c0001a87983 */ /* 0x000ee20000300800 */
[----:B------:R-:W-:Y:S02]  /*a700*/  IADD3 R194, P6, R194, UR14, RZ ;  /* 0x0000000ec2c27c10 */ /* 0x000fe4000ffde0ff */
[----:B------:R-:W-:Y:S02]  /*a710*/  IADD3.X R201, R201, UR15, RZ, P3, !PT ;  /* 0x0000000fc9c97c10 */ /* 0x000fe40009ffe4ff */
[----:B------:R-:W-:Y:S02]  /*a720*/  IADD3 R218, P4, R218, UR14, RZ ;  /* 0x0000000edada7c10 */ /* 0x000fe4000ff9e0ff */
[----:B------:R-:W-:Y:S02]  /*a730*/  IADD3 R196, P0, R196, UR14, RZ ;  /* 0x0000000ec4c47c10 */ /* 0x000fe4000ff1e0ff */
[----:B------:R-:W-:-:S02]  /*a740*/  IADD3 R216, P3, R216, UR14, RZ ;  /* 0x0000000ed8d87c10 */ /* 0x000fc4000ff7e0ff */
[----:B------:R-:W-:Y:S02]  /*a750*/  IADD3.X R191, R191, UR15, RZ, P5, !PT ;  /* 0x0000000fbfbf7c10 */ /* 0x000fe4000affe4ff */
[----:B------:R-:W-:Y:S02]  /*a760*/  IADD3 R206, P5, R206, UR14, RZ ;  /* 0x0000000ecece7c10 */ /* 0x000fe4000ffbe0ff */
[----:B------:R-:W-:Y:S02]  /*a770*/  IADD3.X R193, R193, UR15, RZ, P6, !PT ;  /* 0x0000000fc1c17c10 */ /* 0x000fe4000b7fe4ff */
[----:B------:R-:W-:Y:S02]  /*a780*/  IADD3.X R217, R217, UR15, RZ, P4, !PT ;  /* 0x0000000fd9d97c10 */ /* 0x000fe4000a7fe4ff */
[----:B------:R-:W-:Y:S02]  /*a790*/  IADD3 R208, P6, R208, UR14, RZ ;  /* 0x0000000ed0d07c10 */ /* 0x000fe4000ffde0ff */
[----:B------:R-:W-:-:S02]  /*a7a0*/  IADD3.X R195, R195, UR15, RZ, P0, !PT ;  /* 0x0000000fc3c37c10 */ /* 0x000fc400087fe4ff */
[----:B------:R-:W-:Y:S02]  /*a7b0*/  IADD3.X R215, R215, UR15, RZ, P3, !PT ;  /* 0x0000000fd7d77c10 */ /* 0x000fe40009ffe4ff */
[----:B------:R-:W-:Y:S02]  /*a7c0*/  IADD3 R232, P4, R232, UR14, RZ ;  /* 0x0000000ee8e87c10 */ /* 0x000fe4000ff9e0ff */
[----:B------:R-:W-:Y:S02]  /*a7d0*/  IADD3 R210, P0, R210, UR14, RZ ;  /* 0x0000000ed2d27c10 */ /* 0x000fe4000ff1e0ff */
[----:B------:R-:W-:Y:S02]  /*a7e0*/  IADD3 R230, P3, R230, UR14, RZ ;  /* 0x0000000ee6e67c10 */ /* 0x000fe4000ff7e0ff */
[----:B------:R-:W-:Y:S02]  /*a7f0*/  IADD3.X R205, R205, UR15, RZ, P5, !PT ;  /* 0x0000000fcdcd7c10 */ /* 0x000fe4000affe4ff */
[----:B------:R-:W-:-:S02]  /*a800*/  IADD3 R220, P5, R220, UR14, RZ ;  /* 0x0000000edcdc7c10 */ /* 0x000fc4000ffbe0ff */
[----:B------:R-:W-:Y:S02]  /*a810*/  IADD3.X R207, R207, UR15, RZ, P6, !PT ;  /* 0x0000000fcfcf7c10 */ /* 0x000fe4000b7fe4ff */
[----:B------:R-:W-:Y:S02]  /*a820*/  IADD3.X R231, R231, UR15, RZ, P4, !PT ;  /* 0x0000000fe7e77c10 */ /* 0x000fe4000a7fe4ff */
[----:B------:R-:W-:Y:S02]  /*a830*/  IADD3 R222, P6, R222, UR14, RZ ;  /* 0x0000000edede7c10 */ /* 0x000fe4000ffde0ff */
[----:B------:R-:W-:Y:S02]  /*a840*/  IADD3.X R209, R209, UR15, RZ, P0, !PT ;  /* 0x0000000fd1d17c10 */ /* 0x000fe400087fe4ff */
[----:B------:R-:W-:Y:S02]  /*a850*/  IADD3.X R229, R229, UR15, RZ, P3, !PT ;  /* 0x0000000fe5e57c10 */ /* 0x000fe40009ffe4ff */
[----:B------:R-:W-:-:S02]  /*a860*/  IADD3 R246, P4, R246, UR14, RZ ;  /* 0x0000000ef6f67c10 */ /* 0x000fc4000ff9e0ff */
[----:B------:R-:W-:Y:S02]  /*a870*/  IADD3 R224, P0, R224, UR14, RZ ;  /* 0x0000000ee0e07c10 */ /* 0x000fe4000ff1e0ff */
[----:B------:R-:W-:Y:S02]  /*a880*/  IADD3 R244, P3, R244, UR14, RZ ;  /* 0x0000000ef4f47c10 */ /* 0x000fe4000ff7e0ff */
[----:B------:R-:W-:Y:S02]  /*a890*/  IADD3.X R219, R219, UR15, RZ, P5, !PT ;  /* 0x0000000fdbdb7c10 */ /* 0x000fe4000affe4ff */
[----:B------:R-:W-:Y:S02]  /*a8a0*/  IADD3 R234, P5, R234, UR14, RZ ;  /* 0x0000000eeaea7c10 */ /* 0x000fe4000ffbe0ff */
[----:B------:R-:W-:Y:S02]  /*a8b0*/  IADD3.X R221, R221, UR15, RZ, P6, !PT ;  /* 0x0000000fdddd7c10 */ /* 0x000fe4000b7fe4ff */
[----:B------:R-:W-:-:S02]  /*a8c0*/  IADD3.X R245, R245, UR15, RZ, P4, !PT ;  /* 0x0000000ff5f57c10 */ /* 0x000fc4000a7fe4ff */
[----:B------:R-:W-:Y:S02]  /*a8d0*/  IADD3 R236, P6, R236, UR14, RZ ;  /* 0x0000000eecec7c10 */ /* 0x000fe4000ffde0ff */
[----:B------:R-:W-:Y:S02]  /*a8e0*/  IADD3.X R223, R223, UR15, RZ, P0, !PT ;  /* 0x0000000fdfdf7c10 */ /* 0x000fe400087fe4ff */
[----:B------:R-:W-:Y:S02]  /*a8f0*/  IADD3.X R243, R243, UR15, RZ, P3, !PT ;  /* 0x0000000ff3f37c10 */ /* 0x000fe40009ffe4ff */
[----:B------:R-:W-:Y:S02]  /*a900*/  IADD3 R4, P4, R4, UR14, RZ ;  /* 0x0000000e04047c10 */ /* 0x000fe4000ff9e0ff */
[----:B------:R-:W-:Y:S02]  /*a910*/  IADD3 R238, P0, R238, UR14, RZ ;  /* 0x0000000eeeee7c10 */ /* 0x000fe4000ff1e0ff */
[----:B----4-:R-:W-:-:S02]  /*a920*/  IADD3 R180, P3, R180, UR14, RZ ;  /* 0x0000000eb4b47c10 */ /* 0x010fc4000ff7e0ff */
[----:B------:R-:W-:Y:S02]  /*a930*/  IADD3.X R233, R233, UR15, RZ, P5, !PT ;  /* 0x0000000fe9e97c10 */ /* 0x000fe4000affe4ff */
[----:B------:R-:W-:Y:S01]  /*a940*/  IADD3 R248, P5, R248, UR14, RZ ;  /* 0x0000000ef8f87c10 */ /* 0x000fe2000ffbe0ff */
[----:B------:R0:W-:Y:S01]  /*a950*/  STL [R1+0x21c], R4 ;  /* 0x00021c0401007387 */ /* 0x0001e20000100800 */
[----:B------:R-:W-:Y:S02]  /*a960*/  IADD3.X R235, R235, UR15, RZ, P6, !PT ;  /* 0x0000000febeb7c10 */ /* 0x000fe4000b7fe4ff */
[----:B------:R-:W-:Y:S01]  /*a970*/  IADD3 R250, P6, R250, UR14, RZ ;  /* 0x0000000efafa7c10 */ /* 0x000fe2000ffde0ff */
[----:B------:R1:W-:Y:S01]  /*a980*/  STL [R1+0x214], R180 ;  /* 0x000214b401007387 */ /* 0x0003e20000100800 */
[----:B------:R-:W-:Y:S02]  /*a990*/  IADD3.X R237, R237, UR15, RZ, P0, !PT ;  /* 0x0000000feded7c10 */ /* 0x000fe400087fe4ff */
[----:B------:R-:W-:-:S02]  /*a9a0*/  IADD3 R252, P0, R252, UR14, RZ ;  /* 0x0000000efcfc7c10 */ /* 0x000fc4000ff1e0ff */
[----:B------:R-:W-:Y:S01]  /*a9b0*/  IADD3.X R247, R247, UR15, RZ, P5, !PT ;  /* 0x0000000ff7f77c10 */ /* 0x000fe2000affe4ff */
[----:B0-----:R-:W4:Y:S01]  /*a9c0*/  LDL.LU R4, [R1+0x354] ;  /* 0x0003540001047983 */ /* 0x001f220000300800 */
[----:B--2---:R-:W-:Y:S02]  /*a9d0*/  IADD3 R179, P5, R179, UR14, RZ ;  /* 0x0000000eb3b37c10 */ /* 0x004fe4000ffbe0ff */
[----:B------:R-:W-:Y:S01]  /*a9e0*/  IADD3.X R251, R251, UR15, RZ, P0, !PT ;  /* 0x0000000ffbfb7c10 */ /* 0x000fe200087fe4ff */
[----:B------:R-:W2:Y:S01]  /*a9f0*/  LDL.LU R182, [R1+0x274] ;  /* 0x0002740001b67983 */ /* 0x000ea20000300800 */
[----:B------:R-:W-:Y:S02]  /*aa00*/  IADD3 R6, P0, R6, UR14, RZ ;  /* 0x0000000e06067c10 */ /* 0x000fe4000ff1e0ff */
[----:B------:R-:W-:Y:S01]  /*aa10*/  IADD3.X R2, R2, UR15, RZ, P2, !PT ;  /* 0x0000000f02027c10 */ /* 0x000fe200097fe4ff */
[----:B-1----:R-:W2:Y:S01]  /*aa20*/  LDL.LU R180, [R1+0x240] ;  /* 0x0002400001b47983 */ /* 0x002ea20000300800 */
[----:B------:R-:W-:-:S03]  /*aa30*/  IADD3.X R7, R7, UR15, RZ, P1, !PT ;  /* 0x0000000f07077c10 */ /* 0x000fc60008ffe4ff */
[----:B------:R0:W-:Y:S01]  /*aa40*/  STL [R1+0x224], R179 ;  /* 0x000224b301007387 */ /* 0x0001e20000100800 */
[----:B------:R-:W-:Y:S02]  /*aa50*/  IADD3 R177, P1, R177, UR14, RZ ;  /* 0x0000000eb1b17c10 */ /* 0x000fe4000ff3e0ff */
[----:B------:R-:W-:Y:S01]  /*aa60*/  IADD3.X R185, R185, UR15, RZ, P3, !PT ;  /* 0x0000000fb9b97c10 */ /* 0x000fe20009ffe4ff */
[----:B0-----:R-:W2:Y:S01]  /*aa70*/  LDL.LU R179, [R1+0x27c] ;  /* 0x00027c0001b37983 */ /* 0x001ea20000300800 */
[----:B------:R-:W-:Y:S02]  /*aa80*/  IADD3 R176, P3, R176, UR14, RZ ;  /* 0x0000000eb0b07c10 */ /* 0x000fe4000ff7e0ff */
[----:B------:R-:W-:Y:S02]  /*aa90*/  IADD3 R186, P2, R186, UR14, RZ ;  /* 0x0000000ebaba7c10 */ /* 0x000fe4000ff5e0ff */
[----:B------:R-:W-:Y:S02]  /*aaa0*/  IADD3.X R14, R14, UR15, RZ, P4, !PT ;  /* 0x0000000f0e0e7c10 */ /* 0x000fe4000a7fe4ff */
[----:B------:R-:W-:-:S02]  /*aab0*/  IADD3.X R173, R173, UR15, RZ, P5, !PT ;  /* 0x0000000fadad7c10 */ /* 0x000fc4000affe4ff */
[----:B------:R-:W-:Y:S02]  /*aac0*/  IADD3 R183, P4, R183, UR14, RZ ;  /* 0x0000000eb7b77c10 */ /* 0x000fe4000ff9e0ff */
[----:B------:R-:W-:Y:S02]  /*aad0*/  IADD3 R174, P5, R174, UR14, RZ ;  /* 0x0000000eaeae7c10 */ /* 0x000fe4000ffbe0ff */
[----:B---3--:R-:W-:Y:S02]  /*aae0*/  IADD3.X R249, R249, UR15, RZ, P6, !PT ;  /* 0x0000000ff9f97c10 */ /* 0x008fe4000b7fe4ff */
[----:B------:R-:W-:-:S05]  /*aaf0*/  IADD3 R187, P6, R187, UR14, RZ ;  /* 0x0000000ebbbb7c10 */ /* 0x000fca000ffde0ff */
[----:B------:R-:W-:Y:S04]  /*ab00*/  STL [R1+0x22c], R187 ;  /* 0x00022cbb01007387 */ /* 0x000fe80000100800 */
[----:B------:R-:W-:Y:S04]  /*ab10*/  STL [R1+0x234], R6 ;  /* 0x0002340601007387 */ /* 0x000fe80000100800 */
[----:B------:R0:W-:Y:S04]  /*ab20*/  STL [R1+0x208], R2 ;  /* 0x0002080201007387 */ /* 0x0001e80000100800 */
[----:B------:R-:W-:Y:S04]  /*ab30*/  STL [R1+0x200], R7 ;  /* 0x0002000701007387 */ /* 0x000fe80000100800 */
[----:B0-----:R-:W3:Y:S04]  /*ab40*/  LDL.LU R2, [R1+0x350] ;  /* 0x0003500001027983 */ /* 0x001ee80000300800 */
[----:B------:R0:W-:Y:S01]  /*ab50*/  STL [R1+0x23c], R177 ;  /* 0x00023cb101007387 */ /* 0x0001e20000100800 */
[----:B------:R-:W-:-:S03]  /*ab60*/  IADD3.X R3, R3, UR15, RZ, P6, !PT ;  /* 0x0000000f03037c10 */ /* 0x000fc6000b7fe4ff */
[----:B0-----:R-:W3:Y:S04]  /*ab70*/  LDL.LU R177, [R1+0x284] ;  /* 0x0002840001b17983 */ /* 0x001ee80000300800 */
[----:B------:R0:W-:Y:S04]  /*ab80*/  STL [R1+0x24c], R176 ;  /* 0x00024cb001007387 */ /* 0x0001e80000100800 */
[----:B------:R-:W-:Y:S04]  /*ab90*/  STL [R1+0x244], R186 ;  /* 0x000244ba01007387 */ /* 0x000fe80000100800 */
[----:B0-----:R-:W3:Y:S04]  /*aba0*/  LDL.LU R176, [R1+0x250] ;  /* 0x0002500001b07983 */ /* 0x001ee80000300800 */
[----:B------:R-:W-:Y:S04]  /*abb0*/  STL [R1+0x210], R185 ;  /* 0x000210b901007387 */ /* 0x000fe80000100800 */
[----:B------:R0:W-:Y:S01]  /*abc0*/  STL [R1+0x218], R14 ;  /* 0x0002180e01007387 */ /* 0x0001e20000100800 */
[----:B------:R-:W-:-:S03]  /*abd0*/  IADD3 R171, P6, R171, UR14, RZ ;  /* 0x0000000eabab7c10 */ /* 0x000fc6000ffde0ff */
[----:B0-----:R-:W3:Y:S04]  /*abe0*/  LDL.LU R14, [R1+0x34c] ;  /* 0x00034c00010e7983 */ /* 0x001ee80000300800 */
[----:B------:R0:W-:Y:S04]  /*abf0*/  STL [R1+0x220], R173 ;  /* 0x000220ad01007387 */ /* 0x0001e80000100800 */
[----:B0-----:R-:W3:Y:S04]  /*ac00*/  LDL.LU R173, [R1+0x28c] ;  /* 0x00028c0001ad7983 */ /* 0x001ee80000300800 */
[----:B------:R-:W-:Y:S04]  /*ac10*/  STL [R1+0x254], R183 ;  /* 0x000254b701007387 */ /* 0x000fe80000100800 */
[----:B------:R0:W-:Y:S04]  /*ac20*/  STL [R1+0x228], R3 ;  /* 0x0002280301007387 */ /* 0x0001e80000100800 */
[----:B0-----:R-:W3:Y:S04]  /*ac30*/  LDL.LU R3, [R1+0x348] ;  /* 0x0003480001037983 */ /* 0x001ee80000300800 */
[----:B------:R0:W-:Y:S04]  /*ac40*/  STL [R1+0x25c], R174 ;  /* 0x00025cae01007387 */ /* 0x0001e80000100800 */
[----:B0-----:R-:W3:Y:S04]  /*ac50*/  LDL.LU R174, [R1+0x294] ;  /* 0x0002940001ae7983 */ /* 0x001ee80000300800 */
[----:B------:R0:W-:Y:S04]  /*ac60*/  STL [R1+0x264], R171 ;  /* 0x000264ab01007387 */ /* 0x0001e80000100800 */
[----:B0-----:R-:W3:Y:S01]  /*ac70*/  LDL.LU R171, [R1+0x260] ;  /* 0x0002600001ab7983 */ /* 0x001ee20000300800 */
[----:B------:R-:W-:-:S02]  /*ac80*/  IADD3.X R170, R170, UR15, RZ, P0, !PT ;  /* 0x0000000faaaa7c10 */ /* 0x000fc400087fe4ff */
[----:B----4-:R-:W-:Y:S01]  /*ac90*/  IADD3.X R4, R4, UR15, RZ, P1, !PT ;  /* 0x0000000f04047c10 */ /* 0x010fe20008ffe4ff */
[----:B------:R-:W4:Y:S01]  /*aca0*/  LDL.LU R175, [R1+0x29c] ;  /* 0x00029c0001af7983 */ /* 0x000f220000300800 */
[----:B------:R-:W-:-:S03]  /*acb0*/  IADD3 R168, P0, R168, UR14, RZ ;  /* 0x0000000ea8a87c10 */ /* 0x000fc6000ff1e0ff */
[----:B------:R-:W-:Y:S01]  /*acc0*/  STL [R1+0x230], R170 ;  /* 0x000230aa01007387 */ /* 0x000fe20000100800 */
[----:B--2---:R-:W-:-:S03]  /*acd0*/  IADD3 R182, P1, R182, UR14, RZ ;  /* 0x0000000eb6b67c10 */ /* 0x004fc6000ff3e0ff */
[----:B------:R0:W-:Y:S01]  /*ace0*/  STL [R1+0x238], R4 ;  /* 0x0002380401007387 */ /* 0x0001e20000100800 */
[----:B------:R-:W-:-:S03]  /*acf0*/  IADD3.X R180, R180, UR15, RZ, P2, !PT ;  /* 0x0000000fb4b47c10 */ /* 0x000fc600097fe4ff */
[----:B------:R1:W-:Y:S01]  /*ad00*/  STL [R1+0x26c], R168 ;  /* 0x00026ca801007387 */ /* 0x0003e20000100800 */
[----:B------:R-:W-:-:S03]  /*ad10*/  IADD3 R179, P2, R179, UR14, RZ ;  /* 0x0000000eb3b37c10 */ /* 0x000fc6000ff5e0ff */
[----:B0-----:R-:W2:Y:S04]  /*ad20*/  LDL.LU R4, [R1+0x344] ;  /* 0x0003440001047983 */ /* 0x001ea80000300800 */
[----:B------:R-:W2:Y:S04]  /*ad30*/  LDL.LU R170, [R1+0x2a4] ;  /* 0x0002a40001aa7983 */ /* 0x000ea80000300800 */
[----:B-1----:R-:W2:Y:S04]  /*ad40*/  LDL.LU R168, [R1+0x270] ;  /* 0x0002700001a87983 */ /* 0x002ea80000300800 */
[----:B------:R-:W2:Y:S04]  /*ad50*/  LDL.LU R178, [R1+0x2ac] ;  /* 0x0002ac0001b27983 */ /* 0x000ea80000300800 */
[----:B------:R-:W-:Y:S04]  /*ad60*/  STL [R1+0x274], R182 ;  /* 0x000274b601007387 */ /* 0x000fe80000100800 */
[----:B------:R-:W2:Y:S04]  /*ad70*/  LDL.LU R181, [R1+0x2b4] ;  /* 0x0002b40001b57983 */ /* 0x000ea80000300800 */
[----:B------:R-:W-:Y:S04]  /*ad80*/  STL [R1+0x240], R180 ;  /* 0x000240b401007387 */ /* 0x000fe80000100800 */
[----:B------:R-:W2:Y:S04]  /*ad90*/  LDL.LU R184, [R1+0x280] ;  /* 0x0002800001b87983 */ /* 0x000ea80000300800 */
[----:B------:R-:W2:Y:S04]  /*ada0*/  LDL.LU R187, [R1+0x2bc] ;  /* 0x0002bc0001bb7983 */ /* 0x000ea80000300800 */
[----:B------:R-:W-:Y:S01]  /*adb0*/  STL [R1+0x27c], R179 ;  /* 0x00027cb301007387 */ /* 0x000fe20000100800 */
[----:B---3--:R-:W-:-:S05]  /*adc0*/  IADD3.X R2, R2, UR15, RZ, P3, !PT ;  /* 0x0000000f02027c10 */ /* 0x008fca0009ffe4ff */
[----:B------:R0:W-:Y:S04]  /*add0*/  STL [R1+0x248], R2 ;  /* 0x0002480201007387 */ /* 0x0001e80000100800 */
[----:B0-----:R-:W3:Y:S01]  /*ade0*/  LDL.LU R2, [R1+0x340] ;  /* 0x0003400001027983 */ /* 0x001ee20000300800 */
[----:B------:R-:W-:-:S03]  /*adf0*/  IADD3 R177, P3, R177, UR14, RZ ;  /* 0x0000000eb1b17c10 */ /* 0x000fc6000ff7e0ff */
[----:B------:R-:W3:Y:S04]  /*ae00*/  LDL.LU R6, [R1+0x2c4] ;  /* 0x0002c40001067983 */ /* 0x000ee80000300800 */
[----:B------:R-:W3:Y:S04]  /*ae10*/  LDL.LU R7, [R1+0x290] ;  /* 0x0002900001077983 */ /* 0x000ee80000300800 */
[----:B------:R-:W3:Y:S01]  /*ae20*/  LDL.LU R186, [R1+0x2cc] ;  /* 0x0002cc0001ba7983 */ /* 0x000ee20000300800 */
[----:B------:R-:W-:-:S03]  /*ae30*/  IADD3.X R176, R176, UR15, RZ, P4, !PT ;  /* 0x0000000fb0b07c10 */ /* 0x000fc6000a7fe4ff */
[----:B------:R-:W3:Y:S04]  /*ae40*/  LDL.LU R185, [R1+0x2d4] ;  /* 0x0002d40001b97983 */ /* 0x000ee80000300800 */
[----:B------:R-:W3:Y:S04]  /*ae50*/  LDL.LU R183, [R1+0x2a0] ;  /* 0x0002a00001b77983 */ /* 0x000ee80000300800 */
[----:B------:R-:W3:Y:S04]  /*ae60*/  LDL.LU R182, [R1+0x2dc] ;  /* 0x0002dc0001b67983 */ /* 0x000ee80000300800 */
[----:B------:R0:W-:Y:S04]  /*ae70*/  STL [R1+0x284], R177 ;  /* 0x000284b101007387 */ /* 0x0001e80000100800 */
[----:B------:R-:W3:Y:S01]  /*ae80*/  LDL.LU R180, [R1+0x2e4] ;  /* 0x0002e40001b47983 */ /* 0x000ee20000300800 */
[----:B------:R-:W-:-:S03]  /*ae90*/  IADD3.X R14, R14, UR15, RZ, P5, !PT ;  /* 0x0000000f0e0e7c10 */ /* 0x000fc6000affe4ff */
[----:B------:R-:W3:Y:S04]  /*aea0*/  LDL.LU R179, [R1+0x2b0] ;  /* 0x0002b00001b37983 */ /* 0x000ee80000300800 */
[----:B0-----:R-:W3:Y:S01]  /*aeb0*/  LDL.LU R177, [R1+0x2ec] ;  /* 0x0002ec0001b17983 */ /* 0x001ee20000300800 */
[----:B------:R-:W-:-:S03]  /*aec0*/  IADD3 R173, P4, R173, UR14, RZ ;  /* 0x0000000eadad7c10 */ /* 0x000fc6000ff9e0ff */
[----:B------:R0:W-:Y:S04]  /*aed0*/  STL [R1+0x250], R176 ;  /* 0x000250b001007387 */ /* 0x0001e80000100800 */
[----:B0-----:R-:W3:Y:S04]  /*aee0*/  LDL.LU R176, [R1+0x2f4] ;  /* 0x0002f40001b07983 */ /* 0x001ee80000300800 */
[----:B------:R0:W-:Y:S01]  /*aef0*/  STL [R1+0x28c], R173 ;  /* 0x00028cad01007387 */ /* 0x0001e20000100800 */
[----:B------:R-:W-:-:S03]  /*af00*/  IADD3.X R3, R3, UR15, RZ, P0, !PT ;  /* 0x0000000f03037c10 */ /* 0x000fc600087fe4ff */
[----:B0-----:R-:W3:Y:S04]  /*af10*/  LDL.LU R173, [R1+0x2c0] ;  /* 0x0002c00001ad7983 */ /* 0x001ee80000300800 */
[----:B------:R0:W-:Y:S01]  /*af20*/  STL [R1+0x258], R14 ;  /* 0x0002580e01007387 */ /* 0x0001e20000100800 */
[----:B------:R-:W-:-:S03]  /*af30*/  IADD3 R174, P5, R174, UR14, RZ ;  /* 0x0000000eaeae7c10 */ /* 0x000fc6000ffbe0ff */
[----:B0-----:R-:W3:Y:S04]  /*af40*/  LDL.LU R14, [R1+0x33c] ;  /* 0x00033c00010e7983 */ /* 0x001ee80000300800 */
[----:B------:R0:W-:Y:S01]  /*af50*/  STL [R1+0x294], R174 ;  /* 0x000294ae01007387 */ /* 0x0001e20000100800 */
[----:B------:R-:W-:-:S03]  /*af60*/  IADD3.X R171, R171, UR15, RZ, P6, !PT ;  /* 0x0000000fabab7c10 */ /* 0x000fc6000b7fe4ff */
[----:B0-----:R-:W3:Y:S04]  /*af70*/  LDL.LU R174, [R1+0x304] ;  /* 0x0003040001ae7983 */ /* 0x001ee80000300800 */
[----:B------:R0:W-:Y:S04]  /*af80*/  STL [R1+0x260], R171 ;  /* 0x000260ab01007387 */ /* 0x0001e80000100800 */
[----:B0-----:R-:W3:Y:S04]  /*af90*/  LDL.LU R171, [R1+0x2d0] ;  /* 0x0002d00001ab7983 */ /* 0x001ee80000300800 */
[----:B------:R0:W-:Y:S04]  /*afa0*/  STL [R1+0x268], R3 ;  /* 0x0002680301007387 */ /* 0x0001e80000100800 */
[----:B0-----:R-:W3:Y:S01]  /*afb0*/  LDL.LU R3, [R1+0x338] ;  /* 0x0003380001037983 */ /* 0x001ee20000300800 */
[----:B----4-:R-:W-:-:S02]  /*afc0*/  IADD3 R175, P6, R175, UR14, RZ ;  /* 0x0000000eafaf7c10 */ /* 0x010fc4000ffde0ff */
[----:B--2---:R-:W-:Y:S02]  /*afd0*/  IADD3 R170, P0, R170, UR14, RZ ;  /* 0x0000000eaaaa7c10 */ /* 0x004fe4000ff1e0ff */
[----:B------:R-:W-:Y:S01]  /*afe0*/  IADD3.X R168, R168, UR15, RZ, P1, !PT ;  /* 0x0000000fa8a87c10 */ /* 0x000fe20008ffe4ff */
[----:B------:R-:W-:Y:S01]  /*aff0*/  STL [R1+0x29c], R175 ;  /* 0x00029caf01007387 */ /* 0x000fe20000100800 */
[----:B------:R-:W-:Y:S02]  /*b000*/  IADD3.X R4, R4, UR15, RZ, P2, !PT ;  /* 0x0000000f04047c10 */ /* 0x000fe400097fe4ff */
[----:B------:R-:W-:Y:S01]  /*b010*/  IADD3 R178, P1, R178, UR14, RZ ;  /* 0x0000000eb2b27c10 */ /* 0x000fe2000ff3e0ff */
[----:B------:R0:W-:Y:S01]  /*b020*/  STL [R1+0x2a4], R170 ;  /* 0x0002a4aa01007387 */ /* 0x0001e20000100800 */
[----:B------:R-:W-:Y:S02]  /*b030*/  IADD3 R181, P2, R181, UR14, RZ ;  /* 0x0000000eb5b57c10 */ /* 0x000fe4000ff5e0ff */
[----:B------:R-:W-:Y:S01]  /*b040*/  IADD3.X R184, R184, UR15, RZ, P3, !PT ;  /* 0x0000000fb8b87c10 */ /* 0x000fe20009ffe4ff */
[----:B0-----:R-:W2:Y:S04]  /*b050*/  LDL.LU R170, [R1+0x2e8] ;  /* 0x0002e80001aa7983 */ /* 0x001ea80000300800 */
[----:B------:R0:W-:Y:S01]  /*b060*/  STL [R1+0x270], R168 ;  /* 0x000270a801007387 */ /* 0x0001e20000100800 */
[----:B------:R-:W-:-:S03]  /*b070*/  IADD3 R187, P3, R187, UR14, RZ ;  /* 0x0000000ebbbb7c10 */ /* 0x000fc6000ff7e0ff */
[----:B0-----:R-:W4:Y:S04]  /*b080*/  LDL.LU R168, [R1+0x2f0] ;  /* 0x0002f00001a87983 */ /* 0x001f280000300800 */
[----:B------:R0:W-:Y:S04]  /*b090*/  STL [R1+0x278], R4 ;  /* 0x0002780401007387 */ /* 0x0001e80000100800 */
[----:B0-----:R-:W2:Y:S04]  /*b0a0*/  LDL.LU R4, [R1+0x334] ;  /* 0x0003340001047983 */ /* 0x001ea80000300800 */
[----:B------:R-:W-:Y:S04]  /*b0b0*/  STL [R1+0x2ac], R178 ;  /* 0x0002acb201007387 */ /* 0x000fe80000100800 */
[----:B------:R-:W-:Y:S01]  /*b0c0*/  STL [R1+0x2b4], R181 ;  /* 0x0002b4b501007387 */ /* 0x000fe20000100800 */
[----:B---3--:R-:W-:-:S02]  /*b0d0*/  IADD3.X R2, R2, UR15, RZ, P4, !PT ;  /* 0x0000000f02027c10 */ /* 0x008fc4000a7fe4ff */
[----:B------:R-:W-:-:S03]  /*b0e0*/  IADD3 R6, P4, R6, UR14, RZ ;  /* 0x0000000e06067c10 */ /* 0x000fc6000ff9e0ff */
[----:B------:R0:W-:Y:S01]  /*b0f0*/  STL [R1+0x288], R2 ;  /* 0x0002880201007387 */ /* 0x0001e20000100800 */
[----:B------:R-:W-:-:S03]  /*b100*/  IADD3.X R7, R7, UR15, RZ, P5, !PT ;  /* 0x0000000f07077c10 */ /* 0x000fc6000affe4ff */
[----:B------:R-:W-:Y:S01]  /*b110*/  STL [R1+0x280], R184 ;  /* 0x000280b801007387 */ /* 0x000fe20000100800 */
[----:B------:R-:W-:-:S03]  /*b120*/  IADD3 R186, P5, R186, UR14, RZ ;  /* 0x0000000ebaba7c10 */ /* 0x000fc6000ffbe0ff */
[----:B0-----:R-:W3:Y:S04]  /*b130*/  LDL.LU R2, [R1+0x330] ;  /* 0x0003300001027983 */ /* 0x001ee80000300800 */
[----:B------:R-:W-:Y:S01]  /*b140*/  STL [R1+0x2bc], R187 ;  /* 0x0002bcbb01007387 */ /* 0x000fe20000100800 */
[----:B------:R-:W-:-:S03]  /*b150*/  IADD3.X R183, R183, UR15, RZ, P0, !PT ;  /* 0x0000000fb7b77c10 */ /* 0x000fc600087fe4ff */
[----:B------:R-:W-:Y:S01]  /*b160*/  STL [R1+0x2c4], R6 ;  /* 0x0002c40601007387 */ /* 0x000fe20000100800 */
[----:B------:R-:W-:Y:S02]  /*b170*/  IADD3.X R14, R14, UR15, RZ, P6, !PT ;  /* 0x0000000f0e0e7c10 */ /* 0x000fe4000b7fe4ff */
[----:B------:R-:W-:-:S03]  /*b180*/  IADD3 R185, P6, R185, UR14, RZ ;  /* 0x0000000eb9b97c10 */ /* 0x000fc6000ffde0ff */
[----:B------:R0:W-:Y:S04]  /*b190*/  STL [R1+0x298], R14 ;  /* 0x0002980e01007387 */ /* 0x0001e80000100800 */
[----:B------:R-:W-:Y:S04]  /*b1a0*/  STL [R1+0x290], R7 ;  /* 0x0002900701007387 */ /* 0x000fe80000100800 */
[----:B0-----:R-:W4:Y:S04]  /*b1b0*/  LDL.LU R14, [R1+0x32c] ;  /* 0x00032c00010e7983 */ /* 0x001f280000300800 */
[----:B------:R-:W-:Y:S04]  /*b1c0*/  STL [R1+0x2cc], R186 ;  /* 0x0002ccba01007387 */ /* 0x000fe80000100800 */
[----:B------:R-:W-:Y:S01]  /*b1d0*/  STL [R1+0x2d4], R185 ;  /* 0x0002d4b901007387 */ /* 0x000fe20000100800 */
[----:B------:R-:W-:-:S05]  /*b1e0*/  IADD3.X R3, R3, UR15, RZ, P1, !PT ;  /* 0x0000000f03037c10 */ /* 0x000fca0008ffe4ff */
[----:B------:R0:W-:Y:S04]  /*b1f0*/  STL [R1+0x2a8], R3 ;  /* 0x0002a80301007387 */ /* 0x0001e80000100800 */
[----:B------:R-:W-:Y:S04]  /*b200*/  STL [R1+0x2a0], R183 ;  /* 0x0002a0b701007387 */ /* 0x000fe80000100800 */
[----:B0-----:R-:W4:Y:S01]  /*b210*/  LDL.LU R3, [R1+0x328] ;  /* 0x0003280001037983 */ /* 0x001f220000300800 */
[----:B------:R-:W-:Y:S02]  /*b220*/  IADD3 R182, P0, R182, UR14, RZ ;  /* 0x0000000eb6b67c10 */ /* 0x000fe4000ff1e0ff */
[----:B------:R-:W-:-:S02]  /*b230*/  IADD3 R180, P1, R180, UR14, RZ ;  /* 0x0000000eb4b47c10 */ /* 0x000fc4000ff3e0ff */
[----:B------:R-:W-:Y:S01]  /*b240*/  IADD3.X R179, R179, UR15, RZ, P2, !PT ;  /* 0x0000000fb3b37c10 */ /* 0x000fe200097fe4ff */
[----:B------:R-:W-:Y:S01]  /*b250*/  STL [R1+0x2dc], R182 ;  /* 0x0002dcb601007387 */ /* 0x000fe20000100800 */
[----:B------:R-:W-:Y:S02]  /*b260*/  IADD3 R177, P2, R177, UR14, RZ ;  /* 0x0000000eb1b17c10 */ /* 0x000fe4000ff5e0ff */
[----:B------:R-:W-:Y:S01]  /*b270*/  IADD3.X R173, R173, UR15, RZ, P4, !PT ;  /* 0x0000000fadad7c10 */ /* 0x000fe2000a7fe4ff */
[----:B------:R-:W-:Y:S01]  /*b280*/  STL [R1+0x2e4], R180 ;  /* 0x0002e4b401007387 */ /* 0x000fe20000100800 */
[----:B--2---:R-:W-:Y:S02]  /*b290*/  IADD3.X R4, R4, UR15, RZ, P3, !PT ;  /* 0x0000000f04047c10 */ /* 0x004fe40009ffe4ff */
[----:B------:R-:W-:-:S03]  /*b2a0*/  IADD3 R176, P3, R176, UR14, RZ ;  /* 0x0000000eb0b07c10 */ /* 0x000fc6000ff7e0ff */
[----:B------:R0:W-:Y:S04]  /*b2b0*/  STL [R1+0x2b8], R4 ;  /* 0x0002b80401007387 */ /* 0x0001e80000100800 */
[----:B------:R-:W-:Y:S04]  /*b2c0*/  STL [R1+0x2b0], R179 ;  /* 0x0002b0b301007387 */ /* 0x000fe80000100800 */
[----:B0-----:R-:W2:Y:S04]  /*b2d0*/  LDL.LU R4, [R1+0x324] ;  /* 0x0003240001047983 */ /* 0x001ea80000300800 */
[----:B------:R-:W-:Y:S04]  /*b2e0*/  STL [R1+0x2ec], R177 ;  /* 0x0002ecb101007387 */ /* 0x000fe80000100800 */
[----:B------:R0:W-:Y:S04]  /*b2f0*/  STL [R1+0x2c0], R173 ;  /* 0x0002c0ad01007387 */ /* 0x0001e80000100800 */
[----:B------:R-:W-:Y:S01]  /*b300*/  STL [R1+0x2f4], R176 ;  /* 0x0002f4b001007387 */ /* 0x000fe20000100800 */
[----:B---3--:R-:W-:Y:S01]  /*b310*/  IADD3.X R2, R2, UR15, RZ, P5, !PT ;  /* 0x0000000f02027c10 */ /* 0x008fe2000affe4ff */
[----:B------:R-:W-:Y:S01]  /*b320*/  WARPGROUP.ARRIVE ;  /* 0x00000000000079c5 */ /* 0x000fe20000000000 */
[----:B----4-:R-:W-:Y:S01]  /*b330*/  IADD3 R3, P4, R3, UR14, RZ ;  /* 0x0000000e03037c10 */ /* 0x010fe2000ff9e0ff */
[----:B------:R-:W-:Y:S01]  /*b340*/  UMOV UR10, UR18 ;  /* 0x00000012000a7c82 */ /* 0x000fe20008000000 */
[----:B------:R-:W-:Y:S01]  /*b350*/  IADD3.X R14, R14, UR15, RZ, P0, !PT ;  /* 0x0000000f0e0e7c10 */ /* 0x000fe200087fe4ff */
[----:B------:R-:W-:Y:S01]  /*b360*/  UMOV UR11, UR19 ;  /* 0x00000013000b7c82 */ /* 0x000fe20008000000 */
[----:B------:R-:W-:Y:S01]  /*b370*/  IADD3.X R171, R171, UR15, RZ, P6, !PT ;  /* 0x0000000fabab7c10 */ /* 0x000fe2000b7fe4ff */
[----:B------:R1:W-:Y:S01]  /*b380*/  STL [R1+0x2fc], R3 ;  /* 0x0002fc0301007387 */ /* 0x0003e20000100800 */
[----:B------:R-:W-:Y:S01]  /*b390*/  IADD3 R174, P5, R174, UR14, RZ ;  /* 0x0000000eaeae7c10 */ /* 0x000fe2000ffbe0ff */
[----:B------:R-:W-:Y:S01]  /*b3a0*/  QGMMA.64x256x32.F32.E4M3.E4M3 R24, gdesc[UR8], R24, gsb0 ;  /* 0x03e00000081879f3 */ /* 0x000fe20008000818 */
[----:B------:R-:W-:Y:S01]  /*b3b0*/  IADD3.X R170, R170, UR15, RZ, P2, !PT ;  /* 0x0000000faaaa7c10 */ /* 0x000fe200097fe4ff */
[----:B0-----:R-:W0:Y:S01]  /*b3c0*/  LDC R173, c[0x0][0x238] ;  /* 0x00008e00ffad7b82 */ /* 0x001e220000000800 */
[----:B-1----:R-:W3:Y:S04]  /*b3d0*/  LDL.LU R3, [R1+0x320] ;  /* 0x0003200001037983 */ /* 0x002ee80000300800 */
[----:B------:R1:W-:Y:S04]  /*b3e0*/  STL [R1+0x2c8], R2 ;  /* 0x0002c80201007387 */ /* 0x0003e80000100800 */
[----:B-1----:R-:W4:Y:S04]  /*b3f0*/  LDL.LU R2, [R1+0x31c] ;  /* 0x00031c0001027983 */ /* 0x002f280000300800 */
[----:B------:R-:W-:Y:S04]  /*b400*/  STL [R1+0x304], R174 ;  /* 0x000304ae01007387 */ /* 0x000fe80000100800 */
[----:B------:R1:W-:Y:S04]  /*b410*/  STL [R1+0x2d8], R14 ;  /* 0x0002d80e01007387 */ /* 0x0003e80000100800 */
[----:B------:R-:W-:Y:S04]  /*b420*/  STL [R1+0x2d0], R171 ;  /* 0x0002d0ab01007387 */ /* 0x000fe80000100800 */
[----:B-1----:R-:W3:Y:S01]  /*b430*/  LDL.LU R14, [R1+0x318] ;  /* 0x00031800010e7983 */ /* 0x002ee20000300800 */
[----:B--2---:R-:W-:-:S02]  /*b440*/  IADD3.X R4, R4, UR15, RZ, P4, !PT ;  /* 0x0000000f04047c10 */ /* 0x004fc4000a7fe4ff */
[----:B------:R-:W-:Y:S02]  /*b450*/  IADD3.X R168, R168, UR15, RZ, P3, !PT ;  /* 0x0000000fa8a87c10 */ /* 0x000fe40009ffe4ff */
[----:B----4-:R-:W-:-:S05]  /*b460*/  IADD3.X R2, R2, UR15, RZ, P1, !PT ;  /* 0x0000000f02027c10 */ /* 0x010fca0008ffe4ff */
[----:B------:R1:W-:Y:S04]  /*b470*/  STL [R1+0x2e0], R2 ;  /* 0x0002e00201007387 */ /* 0x0003e80000100800 */
[----:B-1----:R-:W2:Y:S01]  /*b480*/  LDL.LU R2, [R1+0x314] ;  /* 0x0003140001027983 */ /* 0x002ea20000300800 */
[----:B---3--:R-:W-:-:S03]  /*b490*/  IADD3.X R14, R14, UR15, RZ, P5, !PT ;  /* 0x0000000f0e0e7c10 */ /* 0x008fc6000affe4ff */
[----:B------:R1:W-:Y:S04]  /*b4a0*/  STL [R1+0x2f8], R4 ;  /* 0x0002f80401007387 */ /* 0x0003e80000100800 */
[----:B------:R-:W-:Y:S04]  /*b4b0*/  STL [R1+0x2e8], R170 ;  /* 0x0002e8aa01007387 */ /* 0x000fe80000100800 */
[----:B-1----:R1:W5:Y:S04]  /*b4c0*/  LDL.LU R4, [R1+0x310] ;  /* 0x0003100001047983 */ /* 0x0023680000300800 */
[----:B------:R-:W-:Y:S04]  /*b4d0*/  STL [R1+0x2f0], R168 ;  /* 0x0002f0a801007387 */ /* 0x000fe80000100800 */
[----:B------:R3:W-:Y:S02]  /*b4e0*/  STL [R1+0x300], R14 ;  /* 0x0003000e01007387 */ /* 0x0007e40000100800 */
[----:B---3--:R-:W3:Y:S01]  /*b4f0*/  S2R R14, SR_TID.X ;  /* 0x00000000000e7919 */ /* 0x008ee20000002100 */
[----:B------:R-:W-:-:S05]  /*b500*/  VIADD R190, R190, 0xffffffff ;  /* 0xffffffffbebe7836 */ /* 0x000fca0000000000 */
[----:B------:R-:W-:Y:S01]  /*b510*/  ISETP.NE.U32.AND P6, PT, R190, RZ, PT ;  /* 0x000000ffbe00720c */ /* 0x000fe20003fc5070 */
[----:B0-----:R-:W-:Y:S01]  /*b520*/  IMAD.SHL.U32 R6, R173, 0x20, RZ ;  /* 0x00000020ad067824 */ /* 0x001fe200078e00ff */
[----:B------:R-:W-:-:S04]  /*b530*/  WARPGROUP.DEPBAR.LE gsb0, 0x0 ;  /* 0x00008000000079c5 */ /* 0x000fc80000010000 */
[----:B------:R-:W-:Y:S01]  /*b540*/  IADD3 R3, P0, R6, R3, RZ ;  /* 0x0000000306037210 */ /* 0x000fe20007f1e0ff */
[----:B------:R-:W-:Y:S01]  /*b550*/  VIADD R0, R0, 0xffffffe0 ;  /* 0xffffffe000007836 */ /* 0x000fe20000000000 */
[----:B---3--:R-:W-:Y:S02]  /*b560*/  LOP3.LUT R14, R14, 0x1f, RZ, 0xc0, !PT ;  /* 0x0000001f0e0e7812 */ /* 0x008fe400078ec0ff */
[----:B--2---:R-:W-:-:S03]  /*b570*/  LEA.HI.X.SX32 R2, R6, R2, 0x1, P0 ;  /* 0x0000000206027211 */ /* 0x004fc600000f0eff */
[----:B-1----:R-:W-:Y:S06]  /*b580*/  @P6 BRA `(.L_x_1) ;  /* 0xffffffb000d06947 */ /* 0x002fec000383ffff */
.L_x_0:
[----:B------:R0:W-:Y:S01]  /*b590*/  STL [R1+0x320], R149 ;  /* 0x0003209501007387 */ /* 0x0001e20000100800 */
[----:B------:R-:W-:Y:S01]  /*b5a0*/  F2FP.SATFINITE.E4M3.F32.PACK_AB_MERGE_C R27, R27, R26, RZ ;  /* 0x0000001a1b1b723e */ /* 0x000fe200048070ff */
[----:B------:R-:W-:Y:S01]  /*b5b0*/  ULDC.64 UR8, c[0x0][0x228] ;  /* 0x00008a0000087ab9 */ /* 0x000fe20000000a00 */
[----:B------:R-:W-:Y:S01]  /*b5c0*/  F2FP.SATFINITE.E4M3.F32.PACK_AB_MERGE_C R30, R31, R30, RZ ;  /* 0x0000001e1f1e723e */ /* 0x000fe200048070ff */
[----:B------:R-:W3:Y:S01]  /*b5d0*/  LDL.LU R6, [R1+0x4] ;  /* 0x0000040001067983 */ /* 0x000ee20000300800 */
[----:B------:R-:W-:Y:S01]  /*b5e0*/  F2FP.SATFINITE.E4M3.F32.PACK_AB_MERGE_C R69, R69, R68, RZ ;  /* 0x000000444545723e */ /* 0x000fe200048070ff */
[----:B------:R-:W-:Y:S01]  /*b5f0*/  ULDC UR5, c[0x0][0x22c] ;  /* 0x00008b0000057ab9 */ /* 0x000fe20000000800 */
[----:B------:R-:W-:Y:S01]  /*b600*/  F2FP.SATFINITE.E4M3.F32.PACK_AB_MERGE_C R32, R33, R32, RZ ;  /* 0x000000202120723e */ /* 0x000fe200048070ff */
[----:B------:R-:W-:Y:S01]  /*b610*/  ULDC UR4, c[0x0][0x22c] ;  /* 0x00008b0000047ab9 */ /* 0x000fe20000000800 */
[----:B0-----:R-:W3:Y:S04]  /*b620*/  LDL.LU R149, [R1] ;  /* 0x0000000001957983 */ /* 0x001ee80000300800 */
[----:B------:R0:W-:Y:S04]  /*b630*/  STL [R1+0x31c], R148 ;  /* 0x00031c9401007387 */ /* 0x0001e80000100800 */
[----:B0-----:R-:W4:Y:S04]  /*b640*/  LDL.LU R148, [R1+0x8] ;  /* 0x0000080001947983 */ /* 0x001f280000300800 */
[----:B------:R-:W4:Y:S04]  /*b650*/  LDL.LU R3, [R1+0xc] ;  /* 0x00000c0001037983 */ /* 0x000f280000300800 */
[----:B------:R0:W-:Y:S04]  /*b660*/  STL [R1+0x318], R151 ;  /* 0x0003189701007387 */ /* 0x0001e80000100800 */
[----:B0-----:R-:W4:Y:S04]  /*b670*/  LDL.LU R151, [R1+0x10] ;  /* 0x0000100001977983 */ /* 0x001f280000300800 */
[----:B------:R-:W4:Y:S04]  /*b680*/  LDL.LU R0, [R1+0x14] ;  /* 0x0000140001007983 */ /* 0x000f280000300800 */
[----:B------:R0:W-:Y:S04]  /*b690*/  STL [R1+0x314], R150 ;  /* 0x0003149601007387 */ /* 0x0001e80000100800 */
[----:B0-----:R-:W4:Y:S04]  /*b6a0*/  LDL.LU R150, [R1+0x18] ;  /* 0x0000180001967983 */ /* 0x001f280000300800 */
[----:B------:R-:W4:Y:S04]  /*b6b0*/  LDL.LU R2, [R1+0x1c] ;  /* 0x00001c0001027983 */ /* 0x000f280000300800 */
[----:B-----5:R0:W-:Y:S04]  /*b6c0*/  STL [R1+0x310], R4 ;  /* 0x0003100401007387 */ /* 0x0201e80000100800 */
[----:B0-----:R-:W4:Y:S04]  /*b6d0*/  LDL.LU R4, [R1+0x20] ;  /* 0x0000200001047983 */ /* 0x001f280000300800 */
[----:B------:R-:W4:Y:S04]  /*b6e0*/  LDL.LU R5, [R1+0x24] ;  /* 0x0000240001057983 */ /* 0x000f280000300800 */
        /* <DEDUP_REMOVED lines=21> */
[----:B--2---:R-:W2:Y:S04]  /*b840*/  LDL.LU R18, [R1+0x7c] ;  /* 0x00007c0001127983 */ /* 0x004ea80000300800 */
[----:B------:R-:W2:Y:S04]  /*b850*/  LDL.LU R195, [R1+0x80] ;  /* 0x0000800001c37983 */ /* 0x000ea80000300800 */
        /* <DEDUP_REMOVED lines=90> */
[----:B------:R-:W2:Y:S01]  /*be00*/  LDL.LU R243, [R1+0x1ec] ;  /* 0x0001ec0001f37983 */ /* 0x000ea20000300800 */
[----:B---3--:R-:W-:-:S03]  /*be10*/  F2FP.SATFINITE.E4M3.F32.PACK_AB_MERGE_C R6, R6, R149, RZ ;  /* 0x000000950606723e */ /* 0x008fc600048070ff */
[----:B------:R-:W3:Y:S01]  /*be20*/  LDL.LU R245, [R1+0x1f0] ;  /* 0x0001f00001f57983 */ /* 0x000ee20000300800 */
[----:B----4-:R-:W-:-:S03]  /*be30*/  F2FP.SATFINITE.E4M3.F32.PACK_AB_MERGE_C R3, R3, R148, RZ ;  /* 0x000000940303723e */ /* 0x010fc600048070ff */
[----:B------:R-:W3:Y:S01]  /*be40*/  LDL.LU R247, [R1+0x1f4] ;  /* 0x0001f40001f77983 */ /* 0x000ee20000300800 */
[----:B------:R-:W-:-:S03]  /*be50*/  F2FP.SATFINITE.E4M3.F32.PACK_AB_MERGE_C R0, R0, R151, RZ ;  /* 0x000000970000723e */ /* 0x000fc600048070ff */
[----:B------:R-:W4:Y:S01]  /*be60*/  LDL.LU R249, [R1+0x1f8] ;  /* 0x0001f80001f97983 */ /* 0x000f220000300800 */
[----:B------:R-:W-:-:S03]  /*be70*/  F2FP.SATFINITE.E4M3.F32.PACK_AB_MERGE_C R2, R2, R150, RZ ;  /* 0x000000960202723e */ /* 0x000fc600048070ff */
[----:B------:R-:W4:Y:S01]  /*be80*/  LDL.LU R251, [R1+0x1fc] ;  /* 0x0001fc0001fb7983 */ /* 0x000f220000300800 */
[----:B------:R-:W-:-:S03]  /*be90*/  F2FP.SATFINITE.E4M3.F32.PACK_AB_MERGE_C R5, R5, R4, RZ ;  /* 0x000000040505723e */ /* 0x000fc600048070ff */
[----:B------:R-:W4:Y:S01]  /*bea0*/  LDL.LU R149, [R1+0x320] ;  /* 0x0003200001957983 */ /* 0x000f220000300800 */
[----:B--2---:R-:W-:-:S03]  /*beb0*/  F2FP.SATFINITE.E4M3.F32.PACK_AB_MERGE_C R17, R17, R195, RZ ;  /* 0x000000c31111723e */ /* 0x004fc600048070ff */
[----:B------:R-:W2:Y:S04]  /*bec0*/  LDL.LU R148, [R1+0x31c] ;  /* 0x00031c0001947983 */ /* 0x000ea80000300800 */
[----:B------:R-:W2:Y:S04]  /*bed0*/  LDL.LU R151, [R1+0x318] ;  /* 0x0003180001977983 */ /* 0x000ea80000300800 */
[----:B------:R-:W2:Y:S04]  /*bee0*/  LDL.LU R150, [R1+0x314] ;  /* 0x0003140001967983 */ /* 0x000ea80000300800 */
[----:B------:R-:W2:Y:S01]  /*bef0*/  LDL.LU R4, [R1+0x310] ;  /* 0x0003100001047983 */ /* 0x000ea20000300800 */
[----:B------:R-:W-:-:S02]  /*bf00*/  F2FP.SATFINITE.E4M3.F32.PACK_AB_MERGE_C R10, R10, R196, RZ ;  /* 0x000000c40a0a723e */ /* 0x000fc400048070ff */
[----:B------:R-:W-:Y:S01]  /*bf10*/  F2FP.SATFINITE.E4M3.F32.PACK_AB_MERGE_C R16, R16, R193, RZ ;  /* 0x000000c11010723e */ /* 0x000fe200048070ff */
[----:B------:R-:W2:Y:S01]  /*bf20*/  LDL.LU R195, [R1+0x308] ;  /* 0x0003080001c37983 */ /* 0x000ea20000300800 */
[----:B------:R-:W-:Y:S02]  /*bf30*/  F2FP.SATFINITE.E4M3.F32.PACK_AB_MERGE_C R26, R29, R28, RZ ;  /* 0x0000001c1d1a723e */ /* 0x000fe400048070ff */
[----:B------:R-:W-:Y:S01]  /*bf40*/  PRMT R27, R27, 0x5410, R30 ;  /* 0x000054101b1b7816 */ /* 0x000fe2000000001e */
[----:B------:R-:W0:Y:S01]  /*bf50*/  S2R R196, SR_TID.X ;  /* 0x0000000000c47919 */ /* 0x000e220000002100 */
[----:B------:R-:W-:Y:S02]  /*bf60*/  F2FP.SATFINITE.E4M3.F32.PACK_AB_MERGE_C R193, R25, R24, RZ ;  /* 0x0000001819c1723e */ /* 0x000fe400048070ff */
[----:B------:R-:W-:Y:S02]  /*bf70*/  F2FP.SATFINITE.E4M3.F32.PACK_AB_MERGE_C R8, R8, R194, RZ ;  /* 0x000000c20808723e */ /* 0x000fe400048070ff */
[----:B------:R-:W-:-:S02]  /*bf80*/  PRMT R26, R193, 0x5410, R26 ;  /* 0x00005410c11a7816 */ /* 0x000fc4000000001a */
[----:B------:R-:W-:Y:S02]  /*bf90*/  F2FP.SATFINITE.E4M3.F32.PACK_AB_MERGE_C R7, R7, R192, RZ ;  /* 0x000000c00707723e */ /* 0x000fe400048070ff */
[----:B------:R-:W-:Y:S02]  /*bfa0*/  F2FP.SATFINITE.E4M3.F32.PACK_AB_MERGE_C R34, R35, R34, RZ ;  /* 0x000000222322723e */ /* 0x000fe400048070ff */
[----:B------:R-:W-:Y:S02]  /*bfb0*/  F2FP.SATFINITE.E4M3.F32.PACK_AB_MERGE_C R37, R37, R36, RZ ;  /* 0x000000242525723e */ /* 0x000fe400048070ff */
[----:B------:R-:W-:Y:S02]  /*bfc0*/  F2FP.SATFINITE.E4M3.F32.PACK_AB_MERGE_C R39, R39, R38, RZ ;  /* 0x000000262727723e */ /* 0x000fe400048070ff */
[----:B------:R-:W-:Y:S02]  /*bfd0*/  F2FP.SATFINITE.E4M3.F32.PACK_AB_MERGE_C R9, R9, R198, RZ ;  /* 0x000000c60909723e */ /* 0x000fe400048070ff */
[----:B------:R-:W-:-:S02]  /*bfe0*/  F2FP.SATFINITE.E4M3.F32.PACK_AB_MERGE_C R11, R11, R200, RZ ;  /* 0x000000c80b0b723e */ /* 0x000fc400048070ff */
[----:B------:R-:W-:Y:S02]  /*bff0*/  F2FP.SATFINITE.E4M3.F32.PACK_AB_MERGE_C R12, R12, R202, RZ ;  /* 0x000000ca0c0c723e */ /* 0x000fe400048070ff */
[----:B------:R-:W-:Y:S02]  /*c000*/  F2FP.SATFINITE.E4M3.F32.PACK_AB_MERGE_C R14, R14, R204, RZ ;  /* 0x000000cc0e0e723e */ /* 0x000fe400048070ff */
[----:B------:R-:W-:Y:S02]  /*c010*/  F2FP.SATFINITE.E4M3.F32.PACK_AB_MERGE_C R40, R41, R40, RZ ;  /* 0x000000282928723e */ /* 0x000fe400048070ff */
[----:B------:R-:W-:Y:S02]  /*c020*/  F2FP.SATFINITE.E4M3.F32.PACK_AB_MERGE_C R42, R43, R42, RZ ;  /* 0x0000002a2b2a723e */ /* 0x000fe400048070ff */
[----:B------:R-:W-:Y:S02]  /*c030*/  F2FP.SATFINITE.E4M3.F32.PACK_AB_MERGE_C R45, R45, R44, RZ ;  /* 0x0000002c2d2d723e */ /* 0x000fe400048070ff */
[----:B------:R-:W-:-:S02]  /*c040*/  F2FP.SATFINITE.E4M3.F32.PACK_AB_MERGE_C R47, R47, R46, RZ ;  /* 0x0000002e2f2f723e */ /* 0x000fc400048070ff */
[----:B------:R-:W-:Y:S01]  /*c050*/  F2FP.SATFINITE.E4M3.F32.PACK_AB_MERGE_C R13, R13, R191, RZ ;  /* 0x000000bf0d0d723e */ /* 0x000fe200048070ff */
[C---:B0-----:R-:W-:Y:S01]  /*c060*/  IMAD.SHL.U32 R25, R196.reuse, 0x40, RZ ;  /* 0x00000040c4197824 */ /* 0x041fe200078e00ff */
[----:B------:R-:W-:Y:S01]  /*c070*/  F2FP.SATFINITE.E4M3.F32.PACK_AB_MERGE_C R15, R15, R206, RZ ;  /* 0x000000ce0f0f723e */ /* 0x000fe200048070ff */
[----:B------:R-:W-:Y:S01]  /*c080*/  IMAD.SHL.U32 R24, R196, 0x10, RZ ;  /* 0x00000010c4187824 */ /* 0x000fe200078e00ff */
[----:B------:R-:W-:Y:S02]  /*c090*/  F2FP.SATFINITE.E4M3.F32.PACK_AB_MERGE_C R18, R18, R208, RZ ;  /* 0x000000d01212723e */ /* 0x000fe400048070ff */
[----:B------:R-:W-:Y:S01]  /*c0a0*/  LOP3.LUT R29, R25, 0x400, RZ, 0xc0, !PT ;  /* 0x00000400191d7812 */ /* 0x000fe200078ec0ff */
[----:B------:R-:W-:Y:S01]  /*c0b0*/  IMAD.SHL.U32 R25, R196, 0x8, RZ ;  /* 0x00000008c4197824 */ /* 0x000fe200078e00ff */
[----:B------:R-:W-:Y:S02]  /*c0c0*/  LOP3.LUT R24, R24, 0xf0, RZ, 0xc0, !PT ;  /* 0x000000f018187812 */ /* 0x000fe400078ec0ff */
[----:B------:R-:W-:-:S02]  /*c0d0*/  F2FP.SATFINITE.E4M3.F32.PACK_AB_MERGE_C R48, R49, R48, RZ ;  /* 0x000000303130723e */ /* 0x000fc400048070ff */
[----:B------:R-:W-:Y:S02]  /*c0e0*/  IADD3 R24, R29, UR6, R24 ;  /* 0x000000061d187c10 */ /* 0x000fe4000fffe018 */
[----:B------:R-:W-:Y:S02]  /*c0f0*/  LOP3.LUT R25, R25, 0x300, RZ, 0xc0, !PT ;  /* 0x0000030019197812 */ /* 0x000fe400078ec0ff */
[----:B------:R-:W-:Y:S02]  /*c100*/  F2FP.SATFINITE.E4M3.F32.PACK_AB_MERGE_C R50, R51, R50, RZ ;  /* 0x000000323332723e */ /* 0x000fe400048070ff */
[----:B------:R-:W-:Y:S01]  /*c110*/  F2FP.SATFINITE.E4M3.F32.PACK_AB_MERGE_C R53, R53, R52, RZ ;  /* 0x000000343535723e */ /* 0x000fe200048070ff */
[----:B------:R-:W-:Y:S01]  /*c120*/  IMAD.IADD R68, R25, 0x1, R24 ;  /* 0x0000000119447824 */ /* 0x000fe200078e0218 */
[----:B------:R-:W-:Y:S02]  /*c130*/  PRMT R24, R6, 0x5410, R0 ;  /* 0x0000541006187816 */ /* 0x000fe40000000000 */
[----:B------:R-:W-:Y:S01]  /*c140*/  PRMT R25, R3, 0x5410, R2 ;  /* 0x0000541003197816 */ /* 0x000fe20000000002 */
[----:B------:R-:W-:Y:S01]  /*c150*/  BAR.SYNC.DEFER_BLOCKING 0x0 ;  /* 0x0000000000007b1d */ /* 0x000fe20000010000 */
[----:B------:R-:W-:-:S02]  /*c160*/  F2FP.SATFINITE.E4M3.F32.PACK_AB_MERGE_C R55, R55, R54, RZ ;  /* 0x000000363737723e */ /* 0x000fc400048070ff */
        /* <DEDUP_REMOVED lines=10> */
[----:B------:R-:W-:Y:S01]  /*c210*/  F2FP.SATFINITE.E4M3.F32.PACK_AB_MERGE_C R154, R154, R216, RZ ;  /* 0x000000d89a9a723e */ /* 0x000fe200048070ff */
[----:B------:R0:W-:Y:S01]  /*c220*/  STSM.16.M88.4 [R68], R24 ;  /* 0x0000001844007844 */ /* 0x0001e20000000200 */
        /* <DEDUP_REMOVED lines=8> */
[----:B0-----:R-:W-:Y:S02]  /*c2b0*/  PRMT R24, R5, 0x5410, R8 ;  /* 0x0000541005187816 */ /* 0x001fe40000000008 */
[----:B------:R-:W-:Y:S02]  /*c2c0*/  PRMT R25, R7, 0x5410, R10 ;  /* 0x0000541007197816 */ /* 0x000fe4000000000a */
        /* <DEDUP_REMOVED lines=74> */
[----:B---3--:R-:W-:Y:S02]  /*c770*/  F2FP.SATFINITE.E4M3.F32.PACK_AB_MERGE_C R192, R247, R245, RZ ;  /* 0x000000f5f7c0723e */ /* 0x008fe400048070ff */
[----:B----4-:R-:W-:-:S02]  /*c780*/  F2FP.SATFINITE.E4M3.F32.PACK_AB_MERGE_C R194, R251, R249, RZ ;  /* 0x000000f9fbc2723e */ /* 0x010fc400048070ff */
[----:B------:R-:W-:Y:S01]  /*c790*/  LOP3.LUT R251, R196, 0x7f, RZ, 0xc0, !PT ;  /* 0x0000007fc4fb7812 */ /* 0x000fe200078ec0ff */
[----:B--2---:R-:W-:Y:S01]  /*c7a0*/  VIADD R0, R4, 0x2 ;  /* 0x0000000204007836 */ /* 0x004fe20000000000 */
[----:B------:R-:W-:-:S04]  /*c7b0*/  ISETP.GE.AND P0, PT, R195, UR8, PT ;  /* 0x00000008c3007c0c */ /* 0x000fc8000bf06270 */
[----:B------:R-:W-:Y:S01]  /*c7c0*/  ISETP.LT.AND P4, PT, R0, UR5, !P0 ;  /* 0x0000000500007c0c */ /* 0x000fe2000c781270 */
[----:B------:R-:W-:Y:S01]  /*c7d0*/  VIADD R0, R4, 0x4 ;  /* 0x0000000404007836 */ /* 0x000fe20000000000 */
[----:B------:R-:W-:-:S04]  /*c7e0*/  ULDC UR5, c[0x0][0x22c] ;  /* 0x00008b0000057ab9 */ /* 0x000fc80000000800 */
[----:B------:R-:W-:Y:S02]  /*c7f0*/  ISETP.LT.AND P3, PT, R0, UR5, !P0 ;  /* 0x0000000500007c0c */ /* 0x000fe4000c761270 */
[----:B------:R-:W-:Y:S01]  /*c800*/  LEA R0, R251, UR6, 0x4 ;  /* 0x00000006fb007c11 */ /* 0x000fe2000f8e20ff */
[----:B------:R-:W-:Y:S01]  /*c810*/  VIADD R2, R4, 0x1 ;  /* 0x0000000104027836 */ /* 0x000fe20000000000 */
[----:B------:R-:W-:Y:S02]  /*c820*/  PRMT R52, R169, 0x5410, R172 ;  /* 0x00005410a9347816 */ /* 0x000fe400000000ac */
[----:B------:R-:W-:Y:S01]  /*c830*/  F2FP.SATFINITE.E4M3.F32.PACK_AB_MERGE_C R149, R149, R148, RZ ;  /* 0x000000949595723e */ /* 0x000fe200048070ff */
[----:B------:R-:W0:Y:S01]  /*c840*/  LDS.128 R28, [R0] ;  /* 0x00000000001c7984 */ /* 0x000e220000000c00 */
[----:B------:R-:W-:Y:S02]  /*c850*/  PRMT R54, R104, 0x5410, R109 ;  /* 0x0000541068367816 */ /* 0x000fe4000000006d */
[----:B------:R-:W-:Y:S01]  /*c860*/  F2FP.SATFINITE.E4M3.F32.PACK_AB_MERGE_C R151, R151, R150, RZ ;  /* 0x000000969797723e */ /* 0x000fe200048070ff */
[----:B------:R-:W-:Y:S01]  /*c870*/  BAR.SYNC.DEFER_BLOCKING 0x0 ;  /* 0x0000000000007b1d */ /* 0x000fe20000010000 */
[----:B------:R-:W-:-:S02]  /*c880*/  PRMT R57, R175, 0x5410, R178 ;  /* 0x00005410af397816 */ /* 0x000fc400000000b2 */
[----:B------:R-:W-:Y:S02]  /*c890*/  PRMT R59, R114, 0x5410, R119 ;  /* 0x00005410723b7816 */ /* 0x000fe40000000077 */
[----:B------:R-:W-:Y:S01]  /*c8a0*/  PRMT R60, R177, 0x5410, R180 ;  /* 0x00005410b13c7816 */ /* 0x000fe200000000b4 */
[----:B------:R-:W-:Y:S01]  /*c8b0*/  VIADD R5, R4, 0x5 ;  /* 0x0000000504057836 */ /* 0x000fe20000000000 */
[----:B------:R-:W-:Y:S01]  /*c8c0*/  PRMT R62, R120, 0x5410, R125 ;  /* 0x00005410783e7816 */ /* 0x000fe2000000007d */
[----:B------:R-:W-:Y:S01]  /*c8d0*/  ULDC UR6, c[0x0][0x22c] ;  /* 0x00008b0000067ab9 */ /* 0x000fe20000000800 */
[----:B------:R1:W-:Y:S02]  /*c8e0*/  STSM.16.M88.4 [R68], R24 ;  /* 0x0000001844007844 */ /* 0x0003e40000000200 */
[----:B-1----:R-:W-:Y:S02]  /*c8f0*/  PRMT R24, R9, 0x5410, R12 ;  /* 0x0000541009187816 */ /* 0x002fe4000000000c */
[----:B------:R-:W-:Y:S01]  /*c900*/  PRMT R25, R11, 0x5410, R14 ;  /* 0x000054100b197816 */ /* 0x000fe2000000000e */
[----:B------:R-:W-:Y:S01]  /*c910*/  BAR.SYNC.DEFER_BLOCKING 0x0 ;  /* 0x0000000000007b1d */ /* 0x000fe20000010000 */
[----:B------:R-:W-:-:S02]  /*c920*/  PRMT R26, R40, 0x5410, R45 ;  /* 0x00005410281a7816 */ /* 0x000fc4000000002d */
[----:B------:R-:W-:-:S03]  /*c930*/  PRMT R27, R42, 0x5410, R47 ;  /* 0x000054102a1b7816 */ /* 0x000fc6000000002f */
[----:B------:R-:W1:Y:S02]  /*c940*/  LDS.128 R8, [R0] ;  /* 0x0000000000087984 */ /* 0x000e640000000c00 */
[----:B------:R-:W-:Y:S06]  /*c950*/  BAR.SYNC.DEFER_BLOCKING 0x0 ;  /* 0x0000000000007b1d */ /* 0x000fec0000010000 */
[----:B------:R2:W-:Y:S02]  /*c960*/  STSM.16.M88.4 [R68], R24 ;  /* 0x0000001844007844 */ /* 0x0005e40000000200 */
[----:B--2---:R-:W-:-:S02]  /*c970*/  PRMT R24, R13, 0x5410, R16 ;  /* 0x000054100d187816 */ /* 0x004fc40000000010 */
[----:B------:R-:W-:Y:S01]  /*c980*/  PRMT R25, R15, 0x5410, R18 ;  /* 0x000054100f197816 */ /* 0x000fe20000000012 */
[----:B------:R-:W-:Y:S01]  /*c990*/  BAR.SYNC.DEFER_BLOCKING 0x0 ;  /* 0x0000000000007b1d */ /* 0x000fe20000010000 */
[----:B------:R-:W-:Y:S02]  /*c9a0*/  PRMT R26, R48, 0x5410, R53 ;  /* 0x00005410301a7816 */ /* 0x000fe40000000035 */
[----:B------:R-:W-:-:S03]  /*c9b0*/  PRMT R27, R50, 0x5410, R55 ;  /* 0x00005410321b7816 */ /* 0x000fc60000000037 */
[----:B------:R-:W2:Y:S02]  /*c9c0*/  LDS.128 R12, [R0] ;  /* 0x00000000000c7984 */ /* 0x000ea40000000c00 */
[----:B------:R-:W-:Y:S06]  /*c9d0*/  BAR.SYNC.DEFER_BLOCKING 0x0 ;  /* 0x0000000000007b1d */ /* 0x000fec0000010000 */
[----:B------:R3:W-:Y:S02]  /*c9e0*/  STSM.16.M88.4 [R68], R24 ;  /* 0x0000001844007844 */ /* 0x0007e40000000200 */
[----:B---3--:R-:W-:-:S02]  /*c9f0*/  PRMT R24, R17, 0x5410, R20 ;  /* 0x0000541011187816 */ /* 0x008fc40000000014 */
[----:B------:R-:W-:Y:S01]  /*ca00*/  PRMT R25, R19, 0x5410, R22 ;  /* 0x0000541013197816 */ /* 0x000fe20000000016 */
[----:B------:R-:W-:Y:S01]  /*ca10*/  BAR.SYNC.DEFER_BLOCKING 0x0 ;  /* 0x0000000000007b1d */ /* 0x000fe20000010000 */
[----:B------:R-:W-:Y:S02]  /*ca20*/  PRMT R26, R56, 0x5410, R61 ;  /* 0x00005410381a7816 */ /* 0x000fe4000000003d */
[----:B------:R-:W-:-:S03]  /*ca30*/  PRMT R27, R58, 0x5410, R63 ;  /* 0x000054103a1b7816 */ /* 0x000fc6000000003f */
[----:B------:R-:W3:Y:S02]  /*ca40*/  LDS.128 R16, [R0] ;  /* 0x0000000000107984 */ /* 0x000ee40000000c00 */
[----:B------:R-:W-:Y:S06]  /*ca50*/  BAR.SYNC.DEFER_BLOCKING 0x0 ;  /* 0x0000000000007b1d */ /* 0x000fec0000010000 */
[----:B------:R4:W-:Y:S02]  /*ca60*/  STSM.16.M88.4 [R68], R24 ;  /* 0x0000001844007844 */ /* 0x0009e40000000200 */
[----:B----4-:R-:W-:-:S02]  /*ca70*/  PRMT R24, R21, 0x5410, R152 ;  /* 0x0000541015187816 */ /* 0x010fc40000000098 */
[----:B------:R-:W-:Y:S01]  /*ca80*/  PRMT R25, R23, 0x5410, R154 ;  /* 0x0000541017197816 */ /* 0x000fe2000000009a */
[----:B------:R-:W-:Y:S01]  /*ca90*/  BAR.SYNC.DEFER_BLOCKING 0x0 ;  /* 0x0000000000007b1d */ /* 0x000fe20000010000 */
[----:B------:R-:W-:Y:S02]  /*caa0*/  PRMT R26, R64, 0x5410, R69 ;  /* 0x00005410401a7816 */ /* 0x000fe40000000045 */
[----:B------:R-:W-:-:S03]  /*cab0*/  PRMT R27, R66, 0x5410, R71 ;  /* 0x00005410421b7816 */ /* 0x000fc60000000047 */
[----:B------:R-:W4:Y:S02]  /*cac0*/  LDS.128 R20, [R0] ;  /* 0x0000000000147984 */ /* 0x000f240000000c00 */
[----:B------:R-:W-:Y:S06]  /*cad0*/  BAR.SYNC.DEFER_BLOCKING 0x0 ;  /* 0x0000000000007b1d */ /* 0x000fec0000010000 */
[----:B------:R0:W-:Y:S02]  /*cae0*/  STSM.16.M88.4 [R68], R24 ;  /* 0x0000001844007844 */ /* 0x0001e40000000200 */
[----:B------:R-:W-:Y:S06]  /*caf0*/  BAR.SYNC.DEFER_BLOCKING 0x0 ;  /* 0x0000000000007b1d */ /* 0x000fec0000010000 */
[----:B------:R-:W4:Y:S01]  /*cb00*/  LDS.128 R32, [R0] ;  /* 0x0000000000207984 */ /* 0x000f220000000c00 */
[----:B0-----:R-:W-:-:S02]  /*cb10*/  PRMT R24, R153, 0x5410, R156 ;  /* 0x0000541099187816 */ /* 0x001fc4000000009c */
[----:B------:R-:W-:Y:S02]  /*cb20*/  PRMT R25, R155, 0x5410, R158 ;  /* 0x000054109b197816 */ /* 0x000fe4000000009e */
[----:B------:R-:W-:Y:S02]  /*cb30*/  PRMT R26, R72, 0x5410, R77 ;  /* 0x00005410481a7816 */ /* 0x000fe4000000004d */
[----:B------:R-:W-:Y:S01]  /*cb40*/  PRMT R27, R74, 0x5410, R79 ;  /* 0x000054104a1b7816 */ /* 0x000fe2000000004f */
        /* <DEDUP_REMOVED lines=25> */
[----:B------:R-:W-:Y:S02]  /*cce0*/  STSM.16.M88.4 [R68], R24 ;  /* 0x0000001844007844 */ /* 0x000fe40000000200 */
[----:B------:R-:W-:Y:S01]  /*ccf0*/  BAR.SYNC.DEFER_BLOCKING 0x0 ;  /* 0x0000000000007b1d */ /* 0x000fe20000010000 */
[----:B------:R-:W-:-:S02]  /*cd00*/  PRMT R53, R171, 0x5410, R174 ;  /* 0x00005410ab357816 */ /* 0x000fc400000000ae */
[----:B------:R-:W-:-:S03]  /*cd10*/  PRMT R55, R106, 0x5410, R111 ;  /* 0x000054106a377816 */ /* 0x000fc6000000006f */
[----:B------:R-:W0:Y:S02]  /*cd20*/  LDS.128 R48, [R0] ;  /* 0x0000000000307984 */ /* 0x000e240000000c00 */
        /* <DEDUP_REMOVED lines=17> */
[----:B------:R-:W0:Y:S01]  /*ce40*/  LDS.128 R56, [R0] ;  /* 0x0000000000387984 */ /* 0x000e220000000c00 */
[----:B------:R-:W-:Y:S02]  /*ce50*/  PRMT R66, R128, 0x5410, R133 ;  /* 0x0000541080427816 */ /* 0x000fe40000000085 */
[----:B------:R-:W-:Y:S01]  /*ce60*/  PRMT R67, R130, 0x5410, R135 ;  /* 0x0000541082437816 */ /* 0x000fe20000000087 */
[----:B------:R-:W-:Y:S06]  /*ce70*/  BAR.SYNC.DEFER_BLOCKING 0x0 ;  /* 0x0000000000007b1d */ /* 0x000fec0000010000 */
[----:B------:R1:W-:Y:S02]  /*ce80*/  STSM.16.M88.4 [R68], R64 ;  /* 0x0000004044007844 */ /* 0x0003e40000000200 */
[----:B------:R-:W-:Y:S06]  /*ce90*/  BAR.SYNC.DEFER_BLOCKING 0x0 ;  /* 0x0000000000007b1d */ /* 0x000fec0000010000 */
[----:B------:R-:W0:Y:S01]  /*cea0*/  LDS.128 R60, [R0] ;  /* 0x00000000003c7984 */ /* 0x000e220000000c00 */
[----:B-1----:R-:W-:-:S02]  /*ceb0*/  PRMT R64, R185, 0x5410, R188 ;  /* 0x00005410b9407816 */ /* 0x002fc400000000bc */
[----:B------:R-:W-:Y:S02]  /*cec0*/  PRMT R65, R187, 0x5410, R190 ;  /* 0x00005410bb417816 */ /* 0x000fe400000000be */
[----:B------:R-:W-:Y:S02]  /*ced0*/  PRMT R66, R136, 0x5410, R141 ;  /* 0x0000541088427816 */ /* 0x000fe4000000008d */
[----:B------:R-:W-:Y:S01]  /*cee0*/  PRMT R67, R138, 0x5410, R143 ;  /* 0x000054108a437816 */ /* 0x000fe2000000008f */
[----:B------:R-:W-:Y:S06]  /*cef0*/  BAR.SYNC.DEFER_BLOCKING 0x0 ;  /* 0x0000000000007b1d */ /* 0x000fec0000010000 */
[----:B------:R-:W-:Y:S02]  /*cf00*/  STSM.16.M88.4 [R68], R64 ;  /* 0x0000004044007844 */ /* 0x000fe40000000200 */
[----:B------:R-:W-:Y:S01]  /*cf10*/  BAR.SYNC.DEFER_BLOCKING 0x0 ;  /* 0x0000000000007b1d */ /* 0x000fe20000010000 */
[----:B------:R-:W-:Y:S01]  /*cf20*/  ISETP.LT.AND P6, PT, R2, UR4, !P0 ;  /* 0x0000000402007c0c */ /* 0x000fe2000c7c1270 */
[----:B------:R-:W-:-:S04]  /*cf30*/  VIADD R2, R4, 0x3 ;  /* 0x0000000304027836 */ /* 0x000fc80000000000 */
[----:B------:R-:W-:Y:S02]  /*cf40*/  ULDC UR4, c[0x0][0x22c] ;  /* 0x00008b0000047ab9 */ /* 0x000fe40000000800 */
[----:B------:R-:W-:Y:S01]  /*cf50*/  ISETP.LT.AND P5, PT, R2, UR4, !P0 ;  /* 0x0000000402007c0c */ /* 0x000fe2000c7a1270 */
[----:B------:R-:W-:Y:S01]  /*cf60*/  ULDC UR4, c[0x0][0x244] ;  /* 0x0000910000047ab9 */ /* 0x000fe20000000800 */
[----:B------:R-:W1:Y:S01]  /*cf70*/  LDS.128 R64, [R0] ;  /* 0x0000000000407984 */ /* 0x000e620000000c00 */
[----:B------:R-:W-:Y:S01]  /*cf80*/  IMAD R3, R195, UR4, RZ ;  /* 0x00000004c3037c24 */ /* 0x000fe2000f8e02ff */
[----:B------:R-:W-:Y:S01]  /*cf90*/  PRMT R193, R191, 0x5410, R194 ;  /* 0x00005410bfc17816 */ /* 0x000fe200000000c2 */
[----:B------:R-:W-:Y:S01]  /*cfa0*/  ULDC.64 UR4, c[0x0][0x220] ;  /* 0x0000880000047ab9 */ /* 0x000fe20000000a00 */
[----:B------:R-:W-:Y:S02]  /*cfb0*/  PRMT R192, R189, 0x5410, R192 ;  /* 0x00005410bdc07816 */ /* 0x000fe400000000c0 */
[----:B------:R-:W-:-:S02]  /*cfc0*/  PRMT R194, R144, 0x5410, R149 ;  /* 0x0000541090c27816 */ /* 0x000fc40000000095 */
[----:B------:R-:W-:Y:S01]  /*cfd0*/  PRMT R195, R146, 0x5410, R151 ;  /* 0x0000541092c37816 */ /* 0x000fe20000000097 */
[----:B------:R-:W-:Y:S01]  /*cfe0*/  BAR.SYNC.DEFER_BLOCKING 0x0 ;  /* 0x0000000000007b1d */ /* 0x000fe20000010000 */
[----:B------:R-:W-:Y:S02]  /*cff0*/  IADD3 R2, P2, R3, UR4, RZ ;  /* 0x0000000403027c10 */ /* 0x000fe4000ff5e0ff */
[----:B------:R-:W-:-:S03]  /*d000*/  ISETP.LT.AND P1, PT, R4, UR9, !P0 ;  /* 0x0000000904007c0c */ /* 0x000fc6000c721270 */
[----:B------:R-:W-:Y:S02]  /*d010*/  ULDC UR4, c[0x0][0x248] ;  /* 0x0000920000047ab9 */ /* 0x000fe40000000800 */
[----:B------:R-:W-:Y:S01]  /*d020*/  IMAD R69, R4, UR4, RZ ;  /* 0x0000000404457c24 */ /* 0x000fe2000f8e02ff */
[----:B------:R-:W-:Y:S01]  /*d030*/  LEA.HI.X.SX32 R3, R3, UR5, 0x1, P2 ;  /* 0x0000000503037c11 */ /* 0x000fe200090f0eff */
[----:B------:R-:W-:Y:S01]  /*d040*/  ULDC UR4, c[0x0][0x248] ;  /* 0x0000920000047ab9 */ /* 0x000fe20000000800 */
[----:B------:R-:W-:Y:S01]  /*d050*/  PRMT R73, R28, 0x7770, RZ ;  /* 0x000077701c497816 */ /* 0x000fe200000000ff */
[----:B------:R-:W-:Y:S01]  /*d060*/  ULDC UR5, c[0x0][0x22c] ;  /* 0x00008b0000057ab9 */ /* 0x000fe20000000800 */
[----:B------:R-:W-:Y:S01]  /*d070*/  STSM.16.M88.4 [R68], R192 ;  /* 0x000000c044007844 */ /* 0x000fe20000000200 */
[----:B------:R-:W-:Y:S01]  /*d080*/  BAR.SYNC.DEFER_BLOCKING 0x0 ;  /* 0x0000000000007b1d */ /* 0x000fe20000010000 */
[----:B------:R-:W-:-:S04]  /*d090*/  IADD3 R6, P2, R69, R2, RZ ;  /* 0x0000000245067210 */ /* 0x000fc80007f5e0ff */
[C---:B------:R-:W-:Y:S01]  /*d0a0*/  LEA.HI.X.SX32 R7, R69.reuse, R3, 0x1, P2 ;  /* 0x0000000345077211 */ /* 0x040fe200010f0eff */
[----:B------:R-:W-:Y:S01]  /*d0b0*/  VIADD R69, R69, UR4 ;  /* 0x0000000445457c36 */ /* 0x000fe20008000000 */
[----:B------:R-:W-:Y:S02]  /*d0c0*/  ULDC UR4, c[0x0][0x22c] ;  /* 0x00008b0000047ab9 */ /* 0x000fe40000000800 */
[----:B------:R-:W-:Y:S01]  /*d0d0*/  ISETP.LT.AND P2, PT, R5, UR4, !P0 ;  /* 0x0000000405007c0c */ /* 0x000fe2000c741270 */
[----:B------:R-:W-:Y:S01]  /*d0e0*/  ULDC UR4, c[0x0][0x248] ;  /* 0x0000920000047ab9 */ /* 0x000fe20000000800 */
[----:B------:R-:W-:Y:S01]  /*d0f0*/  PRMT R75, R28, 0x7771, RZ ;  /* 0x000077711c4b7816 */ /* 0x000fe200000000ff */
[----:B------:R-:W-:Y:S01]  /*d100*/  VIADD R5, R4, 0x6 ;  /* 0x0000000604057836 */ /* 0x000fe20000000000 */
[----:B------:R2:W-:Y:S01]  /*d110*/  @P1 STG.E.U8 desc[UR12][R6.64], R73 ;  /* 0x0000004906001986 */ /* 0x0005e2000c10110c */
[----:B------:R-:W-:-:S04]  /*d120*/  IADD3 R70, P1, R69, R2, RZ ;  /* 0x0000000245467210 */ /* 0x000fc80007f3e0ff */
[C---:B------:R-:W-:Y:S01]  /*d130*/  LEA.HI.X.SX32 R71, R69.reuse, R3, 0x1, P1 ;  /* 0x0000000345477211 */ /* 0x040fe200008f0eff */
[----:B------:R-:W-:Y:S01]  /*d140*/  VIADD R69, R69, UR4 ;  /* 0x0000000445457c36 */ /* 0x000fe20008000000 */
[----:B------:R-:W-:-:S03]  /*d150*/  ULDC UR4, c[0x0][0x248] ;  /* 0x0000920000047ab9 */ /* 0x000fc60000000800 */
[----:B------:R3:W-:Y:S01]  /*d160*/  @P6 STG.E.U8 desc[UR12][R70.64], R75 ;  /* 0x0000004b46006986 */ /* 0x0007e2000c10110c */
[C---:B------:R-:W-:Y:S01]  /*d170*/  VIADD R72, R69.reuse, UR4 ;  /* 0x0000000445487c36 */ /* 0x040fe20008000000 */
[-C--:B--2---:R-:W-:Y:S01]  /*d180*/  IADD3 R6, P6, R69, R2.reuse, RZ ;  /* 0x0000000245067210 */ /* 0x084fe20007fde0ff */
[----:B------:R-:W-:Y:S01]  /*d190*/  ULDC UR4, c[0x0][0x248] ;  /* 0x0000920000047ab9 */ /* 0x000fe20000000800 */
[----:B------:R-:W-:Y:S01]  /*d1a0*/  ISETP.LT.AND P1, PT, R5, UR5, !P0 ;  /* 0x0000000505007c0c */ /* 0x000fe2000c721270 */
[----:B------:R-:W-:Y:S01]  /*d1b0*/  VIADD R73, R72, UR4 ;  /* 0x0000000448497c36 */ /* 0x000fe20008000000 */
[-C--:B------:R-:W-:Y:S01]  /*d1c0*/  LEA.HI.X.SX32 R7, R69, R3.reuse, 0x1, P6 ;  /* 0x0000000345077211 */ /* 0x080fe200030f0eff */
[----:B------:R-:W-:Y:S01]  /*d1d0*/  VIADD R5, R4, 0x7 ;  /* 0x0000000704057836 */ /* 0x000fe20000000000 */
[C---:B------:R-:W-:Y:S01]  /*d1e0*/  IADD3 R68, P6, R72.reuse, R2, RZ ;  /* 0x0000000248447210 */ /* 0x040fe20007fde0ff */
[----:B------:R-:W-:Y:S01]  /*d1f0*/  ULDC UR5, c[0x0][0x22c] ;  /* 0x00008b0000057ab9 */ /* 0x000fe20000000800 */
[----:B------:R-:W-:Y:S01]  /*d200*/  PRMT R79, R29, 0x7770, RZ ;  /* 0x000077701d4f7816 */ /* 0x000fe200000000ff */
[----:B------:R-:W-:Y:S01]  /*d210*/  ULDC UR4, c[0x0][0x248] ;  /* 0x0000920000047ab9 */ /* 0x000fe20000000800 */
[----:B------:R-:W-:-:S02]  /*d220*/  LEA.HI.X.SX32 R69, R72, R3, 0x1, P6 ;  /* 0x0000000348457211 */ /* 0x000fc400030f0eff */
[-C--:B---3--:R-:W-:Y:S01]  /*d230*/  IADD3 R70, P6, R73, R2.reuse, RZ ;  /* 0x0000000249467210 */ /* 0x088fe20007fde0ff */
[----:B------:R2:W-:Y:S01]  /*d240*/  @P4 STG.E.U8 desc[UR12][R6.64], R79 ;  /* 0x0000004f06004986 */ /* 0x0005e2000c10110c */
[----:B------:R-:W-:Y:S01]  /*d250*/  ISETP.LT.AND P4, PT, R5, UR5, !P0 ;  /* 0x0000000505007c0c */ /* 0x000fe2000c781270 */
[----:B------:R-:W-:Y:S01]  /*d260*/  VIADD R5, R4, 0x8 ;  /* 0x0000000804057836 */ /* 0x000fe20000000000 */
[----:B------:R-:W-:Y:S01]  /*d270*/  PRMT R75, R29, 0x7771, RZ ;  /* 0x000077711d4b7816 */ /* 0x000fe200000000ff */
[----:B------:R-:W-:Y:S01]  /*d280*/  ULDC UR5, c[0x0][0x22c] ;  /* 0x00008b0000057ab9 */ /* 0x000fe20000000800 */
[CC--:B------:R-:W-:Y:S01]  /*d290*/  LEA.HI.X.SX32 R71, R73.reuse, R3.reuse, 0x1, P6 ;  /* 0x0000000349477211 */ /* 0x0c0fe200030f0eff */
[----:B------:R-:W-:Y:S01]  /*d2a0*/  VIADD R73, R73, UR4 ;  /* 0x0000000449497c36 */ /* 0x000fe20008000000 */
[----:B------:R-:W-:Y:S01]  /*d2b0*/  PRMT R77, R30, 0x7770, RZ ;  /* 0x000077701e4d7816 */ /* 0x000fe200000000ff */
[----:B------:R3:W-:Y:S01]  /*d2c0*/  @P5 STG.E.U8 desc[UR12][R68.64], R75 ;  /* 0x0000004b44005986 */ /* 0x0007e2000c10110c */
[----:B------:R-:W-:Y:S01]  /*d2d0*/  ISETP.LT.AND P6, PT, R5, UR5, !P0 ;  /* 0x0000000505007c0c */ /* 0x000fe2000c7c1270 */
[C---:B------:R-:W-:Y:S01]  /*d2e0*/  VIADD R5, R4.reuse, 0x9 ;  /* 0x0000000904057836 */ /* 0x040fe20000000000 */
[----:B------:R-:W-:Y:S01]  /*d2f0*/  ULDC UR4, c[0x0][0x248] ;  /* 0x0000920000047ab9 */ /* 0x000fe20000000800 */
[----:B------:R4:W-:Y:S01]  /*d300*/  @P3 STG.E.U8 desc[UR12][R70.64], R77 ;  /* 0x0000004d46003986 */ /* 0x0009e2000c10110c */
[CC--:B--2---:R-:W-:Y:S01]  /*d310*/  IADD3 R6, P3, R73.reuse, R2.reuse, RZ ;  /* 0x0000000249067210 */ /* 0x0c4fe20007f7e0ff */
[----:B------:R-:W-:Y:S01]  /*d320*/  ULDC UR5, c[0x0][0x22c] ;  /* 0x00008b0000057ab9 */ /* 0x000fe20000000800 */
[----:B------:R-:W-:Y:S01]  /*d330*/  VIADD R72, R73, UR4 ;  /* 0x0000000449487c36 */ /* 0x000fe20008000000 */
[----:B------:R-:W-:Y:S01]  /*d340*/  ISETP.LT.AND P5, PT, R5, UR5, !P0 ;  /* 0x0000000505007c0c */ /* 0x000fe2000c7a1270 */
[----:B------:R-:W-:Y:S01]  /*d350*/  VIADD R5, R4, 0xa ;  /* 0x0000000a04057836 */ /* 0x000fe20000000000 */
[----:B------:R-:W-:Y:S01]  /*d360*/  LEA.HI.X.SX32 R7, R73, R3, 0x1, P3 ;  /* 0x0000000349077211 */ /* 0x000fe200018f0eff */
[----:B------:R-:W-:Y:S01]  /*d370*/  ULDC UR4, c[0x0][0x22c] ;  /* 0x00008b0000047ab9 */ /* 0x000fe20000000800 */
[----:B---3--:R-:W-:Y:S01]  /*d380*/  PRMT R75, R30, 0x7771, RZ ;  /* 0x000077711e4b7816 */ /* 0x008fe200000000ff */
[----:B------:R-:W-:Y:S01]  /*d390*/  ULDC UR5, c[0x0][0x22c] ;  /* 0x00008b0000057ab9 */ /* 0x000fe20000000800 */
[----:B------:R-:W-:-:S03]  /*d3a0*/  IADD3 R68, P3, R72, R2, RZ ;  /* 0x0000000248447210 */ /* 0x000fc60007f7e0ff */
[----:B------:R2:W-:Y:S01]  /*d3b0*/  @P2 STG.E.U8 desc[UR12][R6.64], R75 ;  /* 0x0000004b06002986 */ /* 0x0005e2000c10110c */
[----:B------:R-:W-:Y:S01]  /*d3c0*/  ISETP.LT.AND P2, PT, R5, UR4, !P0 ;  /* 0x0000000405007c0c */ /* 0x000fe2000c741270 */
[----:B------:R-:W-:Y:S01]  /*d3d0*/  ULDC UR4, c[0x0][0x248] ;  /* 0x0000920000047ab9 */ /* 0x000fe20000000800 */
[C---:B------:R-:W-:Y:S01]  /*d3e0*/  LEA.HI.X.SX32 R69, R72.reuse, R3, 0x1, P3 ;  /* 0x0000000348457211 */ /* 0x040fe200018f0eff */
[----:B------:R-:W-:Y:S01]  /*d3f0*/  VIADD R72, R72, UR4 ;  /* 0x0000000448487c36 */ /* 0x000fe20008000000 */
[----:B------:R-:W-:Y:S01]  /*d400*/  PRMT R73, R31, 0x7770, RZ ;  /* 0x000077701f497816 */ /* 0x000fe200000000ff */
[----:B------:R-:W-:Y:S01]  /*d410*/  VIADD R5, R4, 0xb ;  /* 0x0000000b04057836 */ /* 0x000fe20000000000 */
[----:B------:R-:W-:-:S03]  /*d420*/  ULDC UR4, c[0x0][0x22c] ;  /* 0x00008b0000047ab9 */ /* 0x000fc60000000800 */
[----:B------:R3:W-:Y:S01]  /*d430*/  @P1 STG.E.U8 desc[UR12][R68.64], R73 ;  /* 0x0000004944001986 */ /* 0x0007e2000c10110c */
[C---:B----4-:R-:W-:Y:S02]  /*d440*/  IADD3 R70, P1, R72.reuse, R2, RZ ;  /* 0x0000000248467210 */ /* 0x050fe40007f3e0ff */
[----:B------:R-:W-:Y:S01]  /*d450*/  ISETP.LT.AND P3, PT, R5, UR4, !P0 ;  /* 0x0000000405007c0c */ /* 0x000fe2000c761270 */
[----:B------:R-:W-:Y:S01]  /*d460*/  ULDC UR4, c[0x0][0x248] ;  /* 0x0000920000047ab9 */ /* 0x000fe20000000800 */
[C---:B------:R-:W-:Y:S01]  /*d470*/  LEA.HI.X.SX32 R71, R72.reuse, R3, 0x1, P1 ;  /* 0x0000000348477211 */ /* 0x040fe200008f0eff */
[----:B------:R-:W-:Y:S01]  /*d480*/  VIADD R72, R72, UR4 ;  /* 0x0000000448487c36 */ /* 0x000fe20008000000 */
[----:B--2---:R-:W-:Y:S01]  /*d490*/  PRMT R75, R31, 0x7771, RZ ;  /* 0x000077711f4b7816 */ /* 0x004fe200000000ff */
[----:B------:R-:W-:Y:S01]  /*d4a0*/  ULDC UR4, c[0x0][0x248] ;  /* 0x0000920000047ab9 */ /* 0x000fe20000000800 */
[----:B------:R-:W-:-:S03]  /*d4b0*/  VIADD R5, R4, 0xc ;  /* 0x0000000c04057836 */ /* 0x000fc60000000000 */
[----:B------:R2:W-:Y:S01]  /*d4c0*/  @P4 STG.E.U8 desc[UR12][R70.64], R75 ;  /* 0x0000004b46004986 */ /* 0x0005e2000c10110c */
[CC--:B------:R-:W-:Y:S01]  /*d4d0*/  IADD3 R6, P4, R72.reuse, R2.reuse, RZ ;  /* 0x0000000248067210 */ /* 0x0c0fe20007f9e0ff */
[----:B---3--:R-:W-:Y:S01]  /*d4e0*/  VIADD R69, R72, UR4 ;  /* 0x0000000448457c36 */ /* 0x008fe20008000000 */
[----:B------:R-:W-:Y:S01]  /*d4f0*/  ULDC UR4, c[0x0][0x248] ;  /* 0x0000920000047ab9 */ /* 0x000fe20000000800 */
[----:B------:R-:W-:Y:S02]  /*d500*/  PRMT R77, R28, 0x7772, RZ ;  /* 0x000077721c4d7816 */ /* 0x000fe400000000ff */
[-C--:B------:R-:W-:Y:S02]  /*d510*/  LEA.HI.X.SX32 R7, R72, R3.reuse, 0x1, P4 ;  /* 0x0000000348077211 */ /* 0x080fe400020f0eff */
[----:B------:R-:W-:Y:S01]  /*d520*/  PRMT R73, R28, 0x7773, RZ ;  /* 0x000077731c497816 */ /* 0x000fe200000000ff */
[----:B------:R-:W-:Y:S01]  /*d530*/  VIADD R28, R69, UR4 ;  /* 0x00000004451c7c36 */ /* 0x000fe20008000000 */
[----:B------:R-:W-:Y:S01]  /*d540*/  ISETP.LT.AND P1, PT, R5, UR5, !P0 ;  /* 0x0000000505007c0c */ /* 0x000fe2000c721270 */
[----:B------:R-:W-:Y:S01]  /*d550*/  VIADD R5, R4, 0xd ;  /* 0x0000000d04057836 */ /* 0x000fe20000000000 */
[CC--:B------:R-:W-:Y:S01]  /*d560*/  IADD3 R68, P4, R69.reuse, R2.reuse, RZ ;  /* 0x0000000245447210 */ /* 0x0c0fe20007f9e0ff */
[----:B------:R3:W-:Y:S01]  /*d570*/  @P6 STG.E.U8 desc[UR12][R6.64], R77 ;  /* 0x0000004d06006986 */ /* 0x0007e2000c10110c */
[----:B------:R-:W-:Y:S01]  /*d580*/  ULDC UR5, c[0x0][0x22c] ;  /* 0x00008b0000057ab9 */ /* 0x000fe20000000800 */
[----:B--2---:R-:W-:Y:S01]  /*d590*/  IADD3 R70, P6, R28, R2, RZ ;  /* 0x000000021c467210 */ /* 0x004fe20007fde0ff */
[----:B------:R-:W-:Y:S01]  /*d5a0*/  ULDC UR4, c[0x0][0x248] ;  /* 0x0000920000047ab9 */ /* 0x000fe20000000800 */
[----:B------:R-:W-:-:S02]  /*d5b0*/  LEA.HI.X.SX32 R69, R69, R3, 0x1, P4 ;  /* 0x0000000345457211 */ /* 0x000fc400020f0eff */
[----:B------:R-:W-:Y:S01]  /*d5c0*/  ISETP.LT.AND P4, PT, R5, UR5, !P0 ;  /* 0x0000000505007c0c */ /* 0x000fe2000c781270 */
[----:B------:R-:W-:Y:S01]  /*d5d0*/  VIADD R5, R4, 0xe ;  /* 0x0000000e04057836 */ /* 0x000fe20000000000 */
[C---:B------:R-:W-:Y:S01]  /*d5e0*/  LEA.HI.X.SX32 R71, R28.reuse, R3, 0x1, P6 ;  /* 0x000000031c477211 */ /* 0x040fe200030f0eff */
[----:B------:R-:W-:Y:S01]  /*d5f0*/  VIADD R28, R28, UR4 ;  /* 0x000000041c1c7c36 */ /* 0x000fe20008000000 */
[----:B------:R-:W-:Y:S01]  /*d600*/  PRMT R75, R29, 0x7772, RZ ;  /* 0x000077721d4b7816 */ /* 0x000fe200000000ff */
[----:B------:R-:W-:Y:S01]  /*d610*/  ULDC UR5, c[0x0][0x22c] ;  /* 0x00008b0000057ab9 */ /* 0x000fe20000000800 */
[----:B------:R2:W-:Y:S01]  /*d620*/  @P5 STG.E.U8 desc[UR12][R68.64], R73 ;  /* 0x0000004944005986 */ /* 0x0005e2000c10110c */
[----:B------:R-:W-:Y:S01]  /*d630*/  ISETP.LT.AND P6, PT, R5, UR5, !P0 ;  /* 0x0000000505007c0c */ /* 0x000fe2000c7c1270 */
[----:B------:R-:W-:Y:S01]  /*d640*/  VIADD R5, R4, 0xf ;  /* 0x0000000f04057836 */ /* 0x000fe20000000000 */
[----:B------:R-:W-:Y:S01]  /*d650*/  ULDC UR4, c[0x0][0x248] ;  /* 0x0000920000047ab9 */ /* 0x000fe20000000800 */
[----:B------:R4:W-:Y:S01]  /*d660*/  @P2 STG.E.U8 desc[UR12][R70.64], R75 ;  /* 0x0000004b46002986 */ /* 0x0009e2000c10110c */
[----:B---3--:R-:W-:Y:S01]  /*d670*/  IADD3 R6, P2, R28, R2, RZ ;  /* 0x000000021c067210 */ /* 0x008fe20007f5e0ff */
[----:B------:R-:W-:-:S02]  /*d680*/  ULDC UR5, c[0x0][0x22c] ;  /* 0x00008b0000057ab9 */ /* 0x000fc40000000800 */
[----:B------:R-:W-:Y:S01]  /*d690*/  ISETP.LT.AND P5, PT, R5, UR5, !P0 ;  /* 0x0000000505007c0c */ /* 0x000fe2000c7a1270 */
[----:B------:R-:W-:Y:S01]  /*d6a0*/  VIADD R5, R4, 0x10 ;  /* 0x0000001004057836 */ /* 0x000fe20000000000 */
[C---:B------:R-:W-:Y:S01]  /*d6b0*/  LEA.HI.X.SX32 R7, R28.reuse, R3, 0x1, P2 ;  /* 0x000000031c077211 */ /* 0x040fe200010f0eff */
[----:B------:R-:W-:Y:S01]  /*d6c0*/  ULDC UR5, c[0x0][0x22c] ;  /* 0x00008b0000057ab9 */ /* 0x000fe20000000800 */
[----:B--2---:R-:W-:Y:S01]  /*d6d0*/  VIADD R68, R28, UR4 ;  /* 0x000000041c447c36 */ /* 0x004fe20008000000 */
[----:B------:R-:W-:Y:S01]  /*d6e0*/  PRMT R73, R29, 0x7773, RZ ;  /* 0x000077731d497816 */ /* 0x000fe200000000ff */
[----:B------:R-:W-:-:S03]  /*d6f0*/  ULDC UR4, c[0x0][0x22c] ;  /* 0x00008b0000047ab9 */ /* 0x000fc60000000800 */
[C---:B------:R-:W-:Y:S01]  /*d700*/  IADD3 R28, P2, R68.reuse, R2, RZ ;  /* 0x00000002441c7210 */ /* 0x040fe20007f5e0ff */
[----:B------:R2:W-:Y:S01]  /*d710*/  @P3 STG.E.U8 desc[UR12][R6.64], R73 ;  /* 0x0000004906003986 */ /* 0x0005e2000c10110c */
[----:B------:R-:W-:Y:S01]  /*d720*/  ISETP.LT.AND P3, PT, R5, UR4, !P0 ;  /* 0x0000000405007c0c */ /* 0x000fe2000c761270 */
[----:B------:R-:W-:Y:S01]  /*d730*/  ULDC UR4, c[0x0][0x248] ;  /* 0x0000920000047ab9 */ /* 0x000fe20000000800 */
[C---:B------:R-:W-:Y:S01]  /*d740*/  LEA.HI.X.SX32 R29, R68.reuse, R3, 0x1, P2 ;  /* 0x00000003441d7211 */ /* 0x040fe200010f0eff */
[----:B----4-:R-:W-:Y:S01]  /*d750*/  VIADD R70, R68, UR4 ;  /* 0x0000000444467c36 */ /* 0x010fe20008000000 */
[----:B------:R-:W-:Y:S01]  /*d760*/  PRMT R71, R30, 0x7772, RZ ;  /* 0x000077721e477816 */ /* 0x000fe200000000ff */
[----:B------:R-:W-:Y:S01]  /*d770*/  VIADD R5, R4, 0x11 ;  /* 0x0000001104057836 */ /* 0x000fe20000000000 */
[----:B------:R-:W-:-:S03]  /*d780*/  ULDC UR4, c[0x0][0x22c] ;  /* 0x00008b0000047ab9 */ /* 0x000fc60000000800 */
[----:B------:R3:W-:Y:S01]  /*d790*/  @P1 STG.E.U8 desc[UR12][R28.64], R71 ;  /* 0x000000471c001986 */ /* 0x0007e2000c10110c */
[C---:B------:R-:W-:Y:S02]  /*d7a0*/  IADD3 R68, P1, R70.reuse, R2, RZ ;  /* 0x0000000246447210 */ /* 0x040fe40007f3e0ff */
[----:B------:R-:W-:Y:S01]  /*d7b0*/  ISETP.LT.AND P2, PT, R5, UR4, !P0 ;  /* 0x0000000405007c0c */ /* 0x000fe2000c741270 */
[----:B------:R-:W-:Y:S01]  /*d7c0*/  ULDC UR4, c[0x0][0x248] ;  /* 0x0000920000047ab9 */ /* 0x000fe20000000800 */
[C---:B------:R-:W-:Y:S01]  /*d7d0*/  LEA.HI.X.SX32 R69, R70.reuse, R3, 0x1, P1 ;  /* 0x0000000346457211 */ /* 0x040fe200008f0eff */
[----:B------:R-:W-:Y:S01]  /*d7e0*/  VIADD R70, R70, UR4 ;  /* 0x0000000446467c36 */ /* 0x000fe20008000000 */
[----:B------:R-:W-:Y:S01]  /*d7f0*/  PRMT R75, R30, 0x7773, RZ ;  /* 0x000077731e4b7816 */ /* 0x000fe200000000ff */
[----:B------:R-:W-:Y:S01]  /*d800*/  ULDC UR4, c[0x0][0x248] ;  /* 0x0000920000047ab9 */ /* 0x000fe20000000800 */
[----:B------:R-:W-:-:S03]  /*d810*/  VIADD R5, R4, 0x12 ;  /* 0x0000001204057836 */ /* 0x000fc60000000000 */
[----:B------:R4:W-:Y:S01]  /*d820*/  @P4 STG.E.U8 desc[UR12][R68.64], R75 ;  /* 0x0000004b44004986 */ /* 0x0009e2000c10110c */
[CC--:B--2---:R-:W-:Y:S01]  /*d830*/  IADD3 R6, P4, R70.reuse, R2.reuse, RZ ;  /* 0x0000000246067210 */ /* 0x0c4fe20007f9e0ff */
[C---:B---3--:R-:W-:Y:S01]  /*d840*/  VIADD R29, R70.reuse, UR4 ;  /* 0x00000004461d7c36 */ /* 0x048fe20008000000 */
[----:B------:R-:W-:Y:S01]  /*d850*/  ULDC UR4, c[0x0][0x248] ;  /* 0x0000920000047ab9 */ /* 0x000fe20000000800 */
[----:B------:R-:W-:Y:S02]  /*d860*/  PRMT R73, R31, 0x7772, RZ ;  /* 0x000077721f497816 */ /* 0x000fe400000000ff */
[-C--:B------:R-:W-:Y:S02]  /*d870*/  LEA.HI.X.SX32 R7, R70, R3.reuse, 0x1, P4 ;  /* 0x0000000346077211 */ /* 0x080fe400020f0eff */
[----:B------:R-:W-:Y:S01]  /*d880*/  ISETP.LT.AND P1, PT, R5, UR5, !P0 ;  /* 0x0000000505007c0c */ /* 0x000fe2000c721270 */
[----:B------:R-:W-:Y:S01]  /*d890*/  VIADD R5, R4, 0x13 ;  /* 0x0000001304057836 */ /* 0x000fe20000000000 */
[CC--:B------:R-:W-:Y:S01]  /*d8a0*/  IADD3 R28, P4, R29.reuse, R2.reuse, RZ ;  /* 0x000000021d1c7210 */ /* 0x0c0fe20007f9e0ff */
[C---:B----4-:R-:W-:Y:S01]  /*d8b0*/  VIADD R68, R29.reuse, UR4 ;  /* 0x000000041d447c36 */ /* 0x050fe20008000000 */
[----:B------:R2:W-:Y:S01]  /*d8c0*/  @P6 STG.E.U8 desc[UR12][R6.64], R73 ;  /* 0x0000004906006986 */ /* 0x0005e2000c10110c */
[----:B------:R-:W-:Y:S01]  /*d8d0*/  ULDC UR5, c[0x0][0x22c] ;  /* 0x00008b0000057ab9 */ /* 0x000fe20000000800 */
[----:B------:R-:W-:Y:S01]  /*d8e0*/  LEA.HI.X.SX32 R29, R29, R3, 0x1, P4 ;  /* 0x000000031d1d7211 */ /* 0x000fe200020f0eff */
[----:B------:R-:W-:Y:S01]  /*d8f0*/  ULDC UR4, c[0x0][0x248] ;  /* 0x0000920000047ab9 */ /* 0x000fe20000000800 */
[----:B------:R-:W-:-:S02]  /*d900*/  IADD3 R30, P6, R68, R2, RZ ;  /* 0x00000002441e7210 */ /* 0x000fc40007fde0ff */
        /* <DEDUP_REMOVED lines=9> */
[----:B------:R-:W-:Y:S01]  /*d9a0*/  VIADD R5, R4, 0x15 ;  /* 0x0000001504057836 */ /* 0x000fe20000000000 */
        /* <DEDUP_REMOVED lines=21> */
[----:B----4-:R-:W-:Y:S02]  /*db00*/  IADD3 R30, P1, R69, R2, RZ ;  /* 0x00000002451e7210 */ /* 0x010fe40007f3e0ff */
        /* <DEDUP_REMOVED lines=9> */
[C---:B---3--:R-:W-:Y:S01]  /*dba0*/  VIADD R29, R69.reuse, UR4 ;  /* 0x00000004451d7c36 */ /* 0x048fe20008000000 */
[----:B------:R-:W-:Y:S01]  /*dbb0*/  ULDC UR4, c[0x0][0x248] ;  /* 0x0000920000047ab9 */ /* 0x000fe20000000800 */
[----:B------:R-:W-:Y:S02]  /*dbc0*/  PRMT R73, R10, 0x7770, RZ ;  /* 0x000077700a497816 */ /* 0x000fe400000000ff */
[-C--:B------:R-:W-:Y:S01]  /*dbd0*/  LEA.HI.X.SX32 R7, R69, R3.reuse, 0x1, P4 ;  /* 0x0000000345077211 */ /* 0x080fe200020f0eff */
        /* <DEDUP_REMOVED lines=11> */
[----:B------:R-:W-:Y:S01]  /*dc90*/  PRMT R69, R10, 0x7771, RZ ;  /* 0x000077710a457816 */ /* 0x000fe200000000ff */
[----:B------:R-:W-:Y:S01]  /*dca0*/  ULDC UR5, c[0x0][0x22c] ;  /* 0x00008b0000057ab9 */ /* 0x000fe20000000800 */
[C---:B------:R-:W-:Y:S01]  /*dcb0*/  LEA.HI.X.SX32 R31, R68.reuse, R3, 0x1, P6 ;  /* 0x00000003441f7211 */ /* 0x040fe200030f0eff */
[----:B------:R-:W-:Y:S01]  /*dcc0*/  VIADD R68, R68, UR4 ;  /* 0x0000000444447c36 */ /* 0x000fe20008000000 */
[----:B------:R-:W-:Y:S01]  /*dcd0*/  PRMT R71, R11, 0x7770, RZ ;  /* 0x000077700b477816 */ /* 0x000fe200000000ff */
[----:B------:R2:W-:Y:S01]  /*dce0*/  @P5 STG.E.U8 desc[UR12][R28.64], R69 ;  /* 0x000000451c005986 */ /* 0x0005e2000c10110c */
[----:B------:R-:W-:Y:S01]  /*dcf0*/  ISETP.LT.AND P6, PT, R5, UR5, !P0 ;  /* 0x0000000505007c0c */ /* 0x000fe2000c7c1270 */
[----:B------:R-:W-:Y:S01]  /*dd00*/  VIADD R5, R4, 0x1b ;  /* 0x0000001b04057836 */ /* 0x000fe20000000000 */
[----:B------:R-:W-:Y:S01]  /*dd10*/  ULDC UR4, c[0x0][0x248] ;  /* 0x0000920000047ab9 */ /* 0x000fe20000000800 */
[----:B------:R4:W-:Y:S01]  /*dd20*/  @P2 STG.E.U8 desc[UR12][R30.64], R71 ;  /* 0x000000471e002986 */ /* 0x0009e2000c10110c */
[----:B---3--:R-:W-:Y:S01]  /*dd30*/  IADD3 R6, P2, R68, R2, RZ ;  /* 0x0000000244067210 */ /* 0x008fe20007f5e0ff */
[----:B------:R-:W-:Y:S01]  /*dd40*/  ULDC UR5, c[0x0][0x22c] ;  /* 0x00008b0000057ab9 */ /* 0x000fe20000000800 */
[----:B------:R-:W-:-:S02]  /*dd50*/  PRMT R73, R11, 0x7771, RZ ;  /* 0x000077710b497816 */ /* 0x000fc400000000ff */
[----:B------:R-:W-:Y:S01]  /*dd60*/  ISETP.LT.AND P5, PT, R5, UR5, !P0 ;  /* 0x0000000505007c0c */ /* 0x000fe2000c7a1270 */
[----:B------:R-:W-:Y:S01]  /*dd70*/  VIADD R5, R4, 0x1c ;  /* 0x0000001c04057836 */ /* 0x000fe20000000000 */
[CC--:B------:R-:W-:Y:S01]  /*dd80*/  LEA.HI.X.SX32 R7, R68.reuse, R3.reuse, 0x1, P2 ;  /* 0x0000000344077211 */ /* 0x0c0fe200010f0eff */
[----:B--2---:R-:W-:Y:S01]  /*dd90*/  VIADD R69, R68, UR4 ;  /* 0x0000000444457c36 */ /* 0x004fe20008000000 */
[----:B------:R-:W-:Y:S01]  /*dda0*/  ULDC UR4, c[0x0][0x22c] ;  /* 0x00008b0000047ab9 */ /* 0x000fe20000000800 */
[C---:B------:R-:W-:Y:S01]  /*ddb0*/  PRMT R75, R8.reuse, 0x7773, RZ ;  /* 0x00007773084b7816 */ /* 0x040fe200000000ff */
[----:B------:R-:W-:Y:S01]  /*ddc0*/  ULDC UR5, c[0x0][0x22c] ;  /* 0x00008b0000057ab9 */ /* 0x000fe20000000800 */
[----:B------:R2:W-:Y:S01]  /*ddd0*/  @P3 STG.E.U8 desc[UR12][R6.64], R73 ;  /* 0x0000004906003986 */ /* 0x0005e2000c10110c */
[----:B------:R-:W-:Y:S02]  /*dde0*/  IADD3 R28, P2, R69, R2, RZ ;  /* 0x00000002451c7210 */ /* 0x000fe40007f5e0ff */
[----:B------:R-:W-:Y:S01]  /*ddf0*/  ISETP.LT.AND P3, PT, R5, UR4, !P0 ;  /* 0x0000000405007c0c */ /* 0x000fe2000c761270 */
[----:B------:R-:W-:Y:S01]  /*de00*/  ULDC UR4, c[0x0][0x248] ;  /* 0x0000920000047ab9 */ /* 0x000fe20000000800 */
[C---:B------:R-:W-:Y:S01]  /*de10*/  LEA.HI.X.SX32 R29, R69.reuse, R3, 0x1, P2 ;  /* 0x00000003451d7211 */ /* 0x040fe200010f0eff */
[----:B------:R-:W-:Y:S01]  /*de20*/  VIADD R69, R69, UR4 ;  /* 0x0000000445457c36 */ /* 0x000fe20008000000 */
[----:B----4-:R-:W-:Y:S01]  /*de30*/  PRMT R71, R8, 0x7772, RZ ;  /* 0x0000777208477816 */ /* 0x010fe200000000ff */
[----:B------:R-:W-:Y:S01]  /*de40*/  VIADD R5, R4, 0x1d ;  /* 0x0000001d04057836 */ /* 0x000fe20000000000 */
[----:B------:R-:W-:-:S03]  /*de50*/  ULDC UR4, c[0x0][0x22c] ;  /* 0x00008b0000047ab9 */ /* 0x000fc60000000800 */
[----:B------:R3:W-:Y:S01]  /*de60*/  @P1 STG.E.U8 desc[UR12][R28.64], R71 ;  /* 0x000000471c001986 */ /* 0x0007e2000c10110c */
[-C--:B------:R-:W-:Y:S02]  /*de70*/  IADD3 R30, P1, R69, R2.reuse, RZ ;  /* 0x00000002451e7210 */ /* 0x080fe40007f3e0ff */
[----:B------:R-:W-:Y:S01]  /*de80*/  ISETP.LT.AND P2, PT, R5, UR4, !P0 ;  /* 0x0000000405007c0c */ /* 0x000fe2000c741270 */
[----:B------:R-:W-:Y:S01]  /*de90*/  ULDC UR4, c[0x0][0x248] ;  /* 0x0000920000047ab9 */ /* 0x000fe20000000800 */
[C---:B------:R-:W-:Y:S01]  /*dea0*/  LEA.HI.X.SX32 R31, R69.reuse, R3, 0x1, P1 ;  /* 0x00000003451f7211 */ /* 0x040fe200008f0eff */
[----:B------:R-:W-:Y:S01]  /*deb0*/  VIADD R69, R69, UR4 ;  /* 0x0000000445457c36 */ /* 0x000fe20008000000 */
[----:B------:R-:W-:Y:S01]  /*dec0*/  ULDC UR4, c[0x0][0x248] ;  /* 0x0000920000047ab9 */ /* 0x000fe20000000800 */
[----:B------:R-:W-:Y:S02]  /*ded0*/  VIADD R5, R4, 0x1e ;  /* 0x0000001e04057836 */ /* 0x000fe40000000000 */
[----:B------:R4:W-:Y:S01]  /*dee0*/  @P4 STG.E.U8 desc[UR12][R30.64], R75 ;  /* 0x0000004b1e004986 */ /* 0x0009e2000c10110c */
[C---:B--2---:R-:W-:Y:S01]  /*def0*/  IADD3 R6, P4, R69.reuse, R2, RZ ;  /* 0x0000000245067210 */ /* 0x044fe20007f9e0ff */
[----:B---3--:R-:W-:Y:S01]  /*df00*/  VIADD R28, R69, UR4 ;  /* 0x00000004451c7c36 */ /* 0x008fe20008000000 */
[----:B------:R-:W-:Y:S01]  /*df10*/  ULDC UR4, c[0x0][0x248] ;  /* 0x0000920000047ab9 */ /* 0x000fe20000000800 */
[----:B------:R-:W-:-:S02]  /*df20*/  PRMT R73, R9, 0x7772, RZ ;  /* 0x0000777209497816 */ /* 0x000fc400000000ff */
[-C--:B------:R-:W-:Y:S02]  /*df30*/  LEA.HI.X.SX32 R7, R69, R3.reuse, 0x1, P4 ;  /* 0x0000000345077211 */ /* 0x080fe400020f0eff */
[CC--:B------:R-:W-:Y:S02]  /*df40*/  IADD3 R8, P4, R28.reuse, R2.reuse, RZ ;  /* 0x000000021c087210 */ /* 0x0c0fe40007f9e0ff */
[----:B------:R-:W-:Y:S01]  /*df50*/  ISETP.LT.AND P1, PT, R5, UR5, !P0 ;  /* 0x0000000505007c0c */ /* 0x000fe2000c721270 */
[----:B----4-:R-:W-:Y:S01]  /*df60*/  VIADD R30, R28, UR4 ;  /* 0x000000041c1e7c36 */ /* 0x010fe20008000000 */
[----:B------:R-:W-:Y:S01]  /*df70*/  PRMT R71, R9, 0x7773, RZ ;  /* 0x0000777309477816 */ /* 0x000fe200000000ff */
[----:B------:R-:W-:Y:S01]  /*df80*/  VIADD R5, R4, 0x1f ;  /* 0x0000001f04057836 */ /* 0x000fe20000000000 */
[-C--:B------:R-:W-:Y:S01]  /*df90*/  LEA.HI.X.SX32 R9, R28, R3.reuse, 0x1, P4 ;  /* 0x000000031c097211 */ /* 0x080fe200020f0eff */
[----:B------:R2:W-:Y:S01]  /*dfa0*/  @P6 STG.E.U8 desc[UR12][R6.64], R73 ;  /* 0x0000004906006986 */ /* 0x0005e2000c10110c */
[----:B------:R-:W-:Y:S01]  /*dfb0*/  ULDC UR5, c[0x0][0x22c] ;  /* 0x00008b0000057ab9 */ /* 0x000fe20000000800 */
[-C--:B------:R-:W-:Y:S01]  /*dfc0*/  IADD3 R28, P6, R30, R2.reuse, RZ ;  /* 0x000000021e1c7210 */ /* 0x080fe20007fde0ff */
[----:B------:R-:W-:Y:S01]  /*dfd0*/  ULDC UR4, c[0x0][0x248] ;  /* 0x0000920000047ab9 */ /* 0x000fe20000000800 */
[----:B------:R-:W-:Y:S01]  /*dfe0*/  ISETP.LT.AND P4, PT, R5, UR5, !P0 ;  /* 0x0000000505007c0c */ /* 0x000fe2000c781270 */
[----:B------:R-:W-:Y:S01]  /*dff0*/  VIADD R5, R4, 0x20 ;  /* 0x0000002004057836 */ /* 0x000fe20000000000 */
[CC--:B------:R-:W-:Y:S01]  /*e000*/  LEA.HI.X.SX32 R29, R30.reuse, R3.reuse, 0x1, P6 ;  /* 0x000000031e1d7211 */ /* 0x0c0fe200030f0eff */
        /* <DEDUP_REMOVED lines=27> */
[----:B------:R-:W-:Y:S02]  /*e1c0*/  IADD3 R10, P1, R31, R2, RZ ;  /* 0x000000021f0a7210 */ /* 0x000fe40007f3e0ff */
[----:B------:R-:W-:Y:S01]  /*e1d0*/  ISETP.LT.AND P3, PT, R5, UR4, !P0 ;  /* 0x0000000405007c0c */ /* 0x000fe2000c761270 */
[----:B------:R-:W-:Y:S01]  /*e1e0*/  ULDC UR4, c[0x0][0x248] ;  /* 0x0000920000047ab9 */ /* 0x000fe20000000800 */
[----:B------:R-:W-:Y:S02]  /*e1f0*/  PRMT R29, R11, 0x7773, RZ ;  /* 0x000077730b1d7816 */ /* 0x000fe400000000ff */
[C---:B------:R-:W-:Y:S01]  /*e200*/  LEA.HI.X.SX32 R11, R31.reuse, R3, 0x1, P1 ;  /* 0x000000031f0b7211 */ /* 0x040fe200008f0eff */
[----:B------:R-:W-:Y:S01]  /*e210*/  VIADD R31, R31, UR4 ;  /* 0x000000041f1f7c36 */ /* 0x000fe20008000000 */
[----:B------:R-:W-:Y:S01]  /*e220*/  ULDC UR4, c[0x0][0x248] ;  /* 0x0000920000047ab9 */ /* 0x000fe20000000800 */
[----:B------:R-:W-:-:S02]  /*e230*/  VIADD R5, R4, 0x24 ;  /* 0x0000002404057836 */ /* 0x000fc40000000000 */
[----:B------:R4:W-:Y:S01]  /*e240*/  @P4 STG.E.U8 desc[UR12][R10.64], R29 ;  /* 0x0000001d0a004986 */ /* 0x0009e2000c10110c */
[CC--:B--2---:R-:W-:Y:S01]  /*e250*/  IADD3 R6, P4, R31.reuse, R2.reuse, RZ ;  /* 0x000000021f067210 */ /* 0x0c4fe20007f9e0ff */
        /* <DEDUP_REMOVED lines=10> */
[----:B----4-:R-:W-:Y:S01]  /*e300*/  IADD3 R10, P6, R28, R2, RZ ;  /* 0x000000021c0a7210 */ /* 0x010fe20007fde0ff */
[----:B------:R-:W-:Y:S01]  /*e310*/  ULDC UR4, c[0x0][0x248] ;  /* 0x0000920000047ab9 */ /* 0x000fe20000000800 */
[----:B------:R-:W-:-:S02]  /*e320*/  LEA.HI.X.SX32 R9, R9, R3, 0x1, P4 ;  /* 0x0000000309097211 */ /* 0x000fc400020f0eff */
        /* <DEDUP_REMOVED lines=74> */
[----:B------:R-:W-:Y:S02]  /*e7d0*/  ULDC UR5, c[0x0][0x22c] ;  /* 0x00008b0000057ab9 */ /* 0x000fe40000000800 */
        /* <DEDUP_REMOVED lines=53> */
[----:B------:R-:W-:Y:S01]  /*eb30*/  PRMT R31, R16, 0x7770, RZ ;  /* 0x00007770101f7816 */ /* 0x000fe200000000ff */
[----:B------:R-:W-:Y:S01]  /*eb40*/  ULDC UR5, c[0x0][0x22c] ;  /* 0x00008b0000057ab9 */ /* 0x000fe20000000800 */
[----:B------:R2:W-:Y:S01]  /*eb50*/  @P3 STG.E.U8 desc[UR12][R6.64], R15 ;  /* 0x0000000f06003986 */ /* 0x0005e2000c10110c */
[----:B------:R-:W-:Y:S02]  /*eb60*/  IADD3 R8, P2, R13, R2, RZ ;  /* 0x000000020d087210 */ /* 0x000fe40007f5e0ff */
[----:B------:R-:W-:Y:S01]  /*eb70*/  ISETP.LT.AND P3, PT, R5, UR4, !P0 ;  /* 0x0000000405007c0c */ /* 0x000fe2000c761270 */
[----:B------:R-:W-:Y:S01]  /*eb80*/  ULDC UR4, c[0x0][0x248] ;  /* 0x0000920000047ab9 */ /* 0x000fe20000000800 */
[C---:B------:R-:W-:Y:S01]  /*eb90*/  LEA.HI.X.SX32 R9, R13.reuse, R3, 0x1, P2 ;  /* 0x000000030d097211 */ /* 0x040fe200010f0eff */
[----:B------:R-:W-:Y:S01]  /*eba0*/  VIADD R13, R13, UR4 ;  /* 0x000000040d0d7c36 */ /* 0x000fe20008000000 */
[----:B------:R-:W-:Y:S01]  /*ebb0*/  ULDC UR4, c[0x0][0x22c] ;  /* 0x00008b0000047ab9 */ /* 0x000fe20000000800 */
[----:B------:R-:W-:-:S02]  /*ebc0*/  VIADD R5, R4, 0x35 ;  /* 0x0000003504057836 */ /* 0x000fc40000000000 */
[----:B------:R3:W-:Y:S01]  /*ebd0*/  @P1 STG.E.U8 desc[UR12][R8.64], R31 ;  /* 0x0000001f08001986 */ /* 0x0007e2000c10110c */
[----:B----4-:R-:W-:Y:S02]  /*ebe0*/  IADD3 R10, P1, R13, R2, RZ ;  /* 0x000000020d0a7210 */ /* 0x010fe40007f3e0ff */
        /* <DEDUP_REMOVED lines=34> */
[----:B--2---:R-:W-:Y:S01]  /*ee10*/  IADD3 R6, P3, R12, R2, RZ ;  /* 0x000000020c067210 */ /* 0x004fe20007f7e0ff */
[----:B------:R-:W-:Y:S01]  /*ee20*/  ULDC UR5, c[0x0][0x22c] ;  /* 0x00008b0000057ab9 */ /* 0x000fe20000000800 */
[----:B------:R-:W-:-:S02]  /*ee30*/  PRMT R15, R18, 0x7771, RZ ;  /* 0x00007771120f7816 */ /* 0x000fc400000000ff */
[----:B------:R-:W-:Y:S01]  /*ee40*/  ISETP.LT.AND P5, PT, R5, UR5, !P0 ;  /* 0x0000000505007c0c */ /* 0x000fe2000c7a1270 */
[----:B------:R-:W-:Y:S01]  /*ee50*/  VIADD R5, R4, 0x3a ;  /* 0x0000003a04057836 */ /* 0x000fe20000000000 */
[CC--:B------:R-:W-:Y:S01]  /*ee60*/  LEA.HI.X.SX32 R7, R12.reuse, R3.reuse, 0x1, P3 ;  /* 0x000000030c077211 */ /* 0x0c0fe200018f0eff */
[----:B---3--:R-:W-:Y:S01]  /*ee70*/  VIADD R13, R12, UR4 ;  /* 0x000000040c0d7c36 */ /* 0x008fe20008000000 */
        /* <DEDUP_REMOVED lines=77> */
[C---:B------:R-:W-:Y:S01]  /*f350*/  PRMT R15, R19.reuse, 0x7773, RZ ;  /* 0x00007773130f7816 */ /* 0x040fe200000000ff */
[----:B------:R-:W-:Y:S01]  /*f360*/  ULDC UR4, c[0x0][0x248] ;  /* 0x0000920000047ab9 */ /* 0x000fe20000000800 */
[----:B------:R-:W-:Y:S01]  /*f370*/  PRMT R19, R19, 0x7772, RZ ;  /* 0x0000777213137816 */ /* 0x000fe200000000ff */
[----:B------:R-:W-:Y:S01]  /*f380*/  VIADD R12, R9, UR4 ;  /* 0x00000004090c7c36 */ /* 0x000fe20008000000 */
[----:B------:R-:W-:Y:S01]  /*f390*/  LEA.HI.X.SX32 R7, R13, R3, 0x1, P4 ;  /* 0x000000030d077211 */ /* 0x000fe200020f0eff */
[----:B------:R-:W-:Y:S01]  /*f3a0*/  ULDC UR4, c[0x0][0x248] ;  /* 0x0000920000047ab9 */ /* 0x000fe20000000800 */
[----:B------:R-:W-:Y:S01]  /*f3b0*/  ISETP.LT.AND P1, PT, R5, UR5, !P0 ;  /* 0x0000000505007c0c */ /* 0x000fe2000c721270 */
[----:B------:R-:W-:Y:S01]  /*f3c0*/  VIADD R5, R4, 0x43 ;  /* 0x0000004304057836 */ /* 0x000fe20000000000 */
[-C--:B------:R-:W-:Y:S01]  /*f3d0*/  IADD3 R8, P4, R9, R2.reuse, RZ ;  /* 0x0000000209087210 */ /* 0x080fe20007f9e0ff */
[----:B------:R3:W-:Y:S01]  /*f3e0*/  @P6 STG.E.U8 desc[UR12][R6.64], R19 ;  /* 0x0000001306006986 */ /* 0x0007e2000c10110c */
[----:B------:R-:W-:Y:S01]  /*f3f0*/  ULDC UR5, c[0x0][0x22c] ;  /* 0x00008b0000057ab9 */ /* 0x000fe20000000800 */
[----:B--2---:R-:W-:-:S02]  /*f400*/  IADD3 R10, P6, R12, R2, RZ ;  /* 0x000000020c0a7210 */ /* 0x004fc40007fde0ff */
[-C--:B------:R-:W-:Y:S02]  /*f410*/  LEA.HI.X.SX32 R9, R9, R3.reuse, 0x1, P4 ;  /* 0x0000000309097211 */ /* 0x080fe400020f0eff */
        /* <DEDUP_REMOVED lines=11> */
[CC--:B---3--:R-:W-:Y:S01]  /*f4d0*/  IADD3 R6, P3, R12.reuse, R2.reuse, RZ ;  /* 0x000000020c067210 */ /* 0x0c8fe20007f7e0ff */
[----:B------:R-:W-:Y:S01]  /*f4e0*/  ULDC UR5, c[0x0][0x22c] ;  /* 0x00008b0000057ab9 */ /* 0x000fe20000000800 */
[----:B------:R-:W-:Y:S01]  /*f4f0*/  VIADD R13, R12, UR4 ;  /* 0x000000040c0d7c36 */ /* 0x000fe20008000000 */
[----:B------:R-:W-:Y:S01]  /*f500*/  ISETP.LT.AND P5, PT, R5, UR5, !P0 ;  /* 0x0000000505007c0c */ /* 0x000fe2000c7a1270 */
[----:B------:R-:W-:Y:S01]  /*f510*/  VIADD R5, R4, 0x46 ;  /* 0x0000004604057836 */ /* 0x000fe20000000000 */
[----:B------:R-:W-:Y:S01]  /*f520*/  LEA.HI.X.SX32 R7, R12, R3, 0x1, P3 ;  /* 0x000000030c077211 */ /* 0x000fe200018f0eff */
[----:B------:R-:W-:Y:S01]  /*f530*/  ULDC UR4, c[0x0][0x22c] ;  /* 0x00008b0000047ab9 */ /* 0x000fe20000000800 */
[----:B------:R-:W-:Y:S01]  /*f540*/  PRMT R17, R20, 0x7771, RZ ;  /* 0x0000777114117816 */ /* 0x000fe200000000ff */
[----:B------:R-:W-:Y:S01]  /*f550*/  ULDC UR5, c[0x0][0x22c] ;  /* 0x00008b0000057ab9 */ /* 0x000fe20000000800 */
[----:B--2---:R-:W-:-:S03]  /*f560*/  IADD3 R8, P3, R13, R2, RZ ;  /* 0x000000020d087210 */ /* 0x004fc60007f7e0ff */
        /* <DEDUP_REMOVED lines=74> */
[----:B------:R-:W-:Y:S02]  /*fa10*/  ULDC UR4, c[0x0][0x248] ;  /* 0x0000920000047ab9 */ /* 0x000fe40000000800 */
[----:B------:R-:W-:Y:S01]  /*fa20*/  LEA.HI.X.SX32 R7, R13, R3, 0x1, P4 ;  /* 0x000000030d077211 */ /* 0x000fe200020f0eff */
[----:B------:R-:W-:Y:S01]  /*fa30*/  VIADD R12, R9, UR4 ;  /* 0x00000004090c7c36 */ /* 0x000fe20008000000 */
[----:B------:R-:W-:Y:S01]  /*fa40*/  PRMT R13, R21, 0x7772, RZ ;  /* 0x00007772150d7816 */ /* 0x000fe200000000ff */
        /* <DEDUP_REMOVED lines=214> */
[-C--:B------:R-:W-:Y:S01]  /*107b0*/  LEA.HI.X.SX32 R7, R13, R3.reuse, 0x1, P4 ;  /* 0x000000030d077211 */ /* 0x080fe200020f0eff */
[----:B------:R-:W-:Y:S01]  /*107c0*/  VIADD R12, R9, UR4 ;  /* 0x00000004090c7c36 */ /* 0x000fe20008000000 */
[----:B------:R-:W-:Y:S01]  /*107d0*/  ISETP.LT.AND P1, PT, R5, UR5, !P0 ;  /* 0x0000000505007c0c */ /* 0x000fe2000c721270 */
[----:B------:R-:W-:Y:S01]  /*107e0*/  VIADD R5, R4, 0x67 ;  /* 0x0000006704057836 */ /* 0x000fe20000000000 */
[CC--:B------:R-:W-:Y:S01]  /*107f0*/  IADD3 R8, P4, R9.reuse, R2.reuse, RZ ;  /* 0x0000000209087210 */ /* 0x0c0fe20007f9e0ff */
[----:B------:R2:W-:Y:S01]  /*10800*/  @P6 STG.E.U8 desc[UR12][R6.64], R15 ;  /* 0x0000000f06006986 */ /* 0x0005e2000c10110c */
[----:B------:R-:W-:Y:S01]  /*10810*/  ULDC UR5, c[0x0][0x22c] ;  /* 0x00008b0000057ab9 */ /* 0x000fe20000000800 */
[-C--:B----4-:R-:W-:Y:S01]  /*10820*/  IADD3 R10, P6, R12, R2.reuse, RZ ;  /* 0x000000020c0a7210 */ /* 0x090fe20007fde0ff */
[----:B------:R-:W-:Y:S01]  /*10830*/  ULDC UR4, c[0x0][0x248] ;  /* 0x0000920000047ab9 */ /* 0x000fe20000000800 */
[-C--:B------:R-:W-:Y:S02]  /*10840*/  LEA.HI.X.SX32 R9, R9, R3.reuse, 0x1, P4 ;  /* 0x0000000309097211 */ /* 0x080fe400020f0eff */
        /* <DEDUP_REMOVED lines=89> */
[CC--:B------:R-:W-:Y:S01]  /*10de0*/  LEA.HI.X.SX32 R11, R13.reuse, R3.reuse, 0x1, P1 ;  /* 0x000000030d0b7211 */ /* 0x0c0fe200008f0eff */
[----:B------:R-:W-:Y:S01]  /*10df0*/  VIADD R13, R13, UR4 ;  /* 0x000000040d0d7c36 */ /* 0x000fe20008000000 */
[----:B------:R-:W-:Y:S01]  /*10e00*/  ULDC UR4, c[0x0][0x248] ;  /* 0x0000920000047ab9 */ /* 0x000fe20000000800 */
[C---:B------:R-:W-:Y:S02]  /*10e10*/  VIADD R5, R4.reuse, 0x72 ;  /* 0x0000007204057836 */ /* 0x040fe40000000000 */
[----:B------:R4:W-:Y:S01]  /*10e20*/  @P4 STG.E.U8 desc[UR12][R10.64], R17 ;  /* 0x000000110a004986 */ /* 0x0009e2000c10110c */
[CC--:B--2---:R-:W-:Y:S01]  /*10e30*/  IADD3 R6, P4, R13.reuse, R2.reuse, RZ ;  /* 0x000000020d067210 */ /* 0x0c4fe20007f9e0ff */
        /* <DEDUP_REMOVED lines=12> */
[----:B----4-:R-:W-:-:S02]  /*10f00*/  IADD3 R10, P6, R12, R2, RZ ;  /* 0x000000020c0a7210 */ /* 0x010fc40007fde0ff */
        /* <DEDUP_REMOVED lines=21> */
[----:B---3--:R-:W-:-:S03]  /*11060*/  IADD3 R8, P3, R13, R2, RZ ;  /* 0x000000020d087210 */ /* 0x008fc60007f7e0ff */
        /* <DEDUP_REMOVED lines=268> */
[C---:B0-----:R-:W-:Y:S01]  /*12130*/  PRMT R17, R48.reuse, 0x7771, RZ ;  /* 0x0000777130117816 */ /* 0x041fe200000000ff */
        /* <DEDUP_REMOVED lines=19> */
[C---:B0-----:R-:W-:Y:S01]  /*12270*/  IADD3 R6, P4, R13.reuse, R2, RZ ;  /* 0x000000020d067210 */ /* 0x041fe20007f9e0ff */
[----:B--2---:R-:W-:Y:S01]  /*12280*/  VIADD R9, R13, UR4 ;  /* 0x000000040d097c36 */ /* 0x004fe20008000000 */
        /* <DEDUP_REMOVED lines=9> */
[-C--:B---3--:R-:W-:Y:S01]  /*12320*/  IADD3 R10, P6, R12, R2.reuse, RZ ;  /* 0x000000020c0a7210 */ /* 0x088fe20007fde0ff */
        /* <DEDUP_REMOVED lines=14> */
[----:B0-----:R-:W-:Y:S01]  /*12410*/  IADD3 R6, P3, R12, R2, RZ ;  /* 0x000000020c067210 */ /* 0x001fe20007f7e0ff */
        /* <DEDUP_REMOVED lines=14> */
[----:B---3--:R-:W-:Y:S01]  /*12500*/  PRMT R17, R51, 0x7770, RZ ;  /* 0x0000777033117816 */ /* 0x008fe200000000ff */
        /* <DEDUP_REMOVED lines=8> */
[----:B0-----:R-:W-:Y:S01]  /*12590*/  PRMT R15, R51, 0x7771, RZ ;  /* 0x00007771330f7816 */ /* 0x001fe200000000ff */
[----:B------:R-:W-:Y:S01]  /*125a0*/  ULDC UR4, c[0x0][0x248] ;  /* 0x0000920000047ab9 */ /* 0x000fe20000000800 */
[----:B------:R-:W-:-:S03]  /*125b0*/  VIADD R5, R4, 0x9c ;  /* 0x0000009c04057836 */ /* 0x000fc60000000000 */
[----:B------:R0:W-:Y:S01]  /*125c0*/  @P4 STG.E.U8 desc[UR12][R10.64], R15 ;  /* 0x0000000f0a004986 */ /* 0x0001e2000c10110c */
[CC--:B------:R-:W-:Y:S01]  /*125d0*/  IADD3 R6, P4, R13.reuse, R2.reuse, RZ ;  /* 0x000000020d067210 */ /* 0x0c0fe20007f9e0ff */
[C---:B--2---:R-:W-:Y:S01]  /*125e0*/  VIADD R9, R13.reuse, UR4 ;  /* 0x000000040d097c36 */ /* 0x044fe20008000000 */
        /* <DEDUP_REMOVED lines=9> */
[----:B0-----:R-:W-:Y:S01]  /*12680*/  IADD3 R10, P6, R12, R2, RZ ;  /* 0x000000020c0a7210 */ /* 0x001fe20007fde0ff */
        /* <DEDUP_REMOVED lines=20> */
[----:B0-----:R-:W-:Y:S01]  /*127d0*/  VIADD R13, R12, UR4 ;  /* 0x000000040c0d7c36 */ /* 0x001fe20008000000 */
        /* <DEDUP_REMOVED lines=21> */
[CC--:B0-----:R-:W-:Y:S01]  /*12930*/  IADD3 R6, P4, R13.reuse, R2.reuse, RZ ;  /* 0x000000020d067210 */ /* 0x0c1fe20007f9e0ff */
[----:B--2---:R-:W-:Y:S01]  /*12940*/  VIADD R9, R13, UR4 ;  /* 0x000000040d097c36 */ /* 0x004fe20008000000 */
        /* <DEDUP_REMOVED lines=11> */
[----:B---3--:R-:W-:-:S02]  /*12a00*/  IADD3 R10, P6, R12, R2, RZ ;  /* 0x000000020c0a7210 */ /* 0x008fc40007fde0ff */
        /* <DEDUP_REMOVED lines=12> */
[CC--:B0-----:R-:W-:Y:S01]  /*12ad0*/  IADD3 R6, P3, R12.reuse, R2.reuse, RZ ;  /* 0x000000020c067210 */ /* 0x0c1fe20007f7e0ff */
        /* <DEDUP_REMOVED lines=18> */
[----:B---3--:R-:W-:Y:S02]  /*12c00*/  IADD3 R10, P1, R13, R2, RZ ;  /* 0x000000020d0a7210 */ /* 0x008fe40007f3e0ff */
        /* <DEDUP_REMOVED lines=74> */
[----:B0-----:R-:W-:-:S02]  /*130b0*/  IADD3 R10, P6, R12, R2, RZ ;  /* 0x000000020c0a7210 */ /* 0x001fc40007fde0ff */
        /* <DEDUP_REMOVED lines=22> */
[----:B0-----:R-:W-:-:S03]  /*13220*/  IADD3 R8, P3, R13, R2, RZ ;  /* 0x000000020d087210 */ /* 0x001fc60007f7e0ff */
[----:B------:R0:W-:Y:S01]  /*13230*/  @P2 STG.E.U8 desc[UR12][R6.64], R17 ;  /* 0x0000001106002986 */ /* 0x0001e2000c10110c */
        /* <DEDUP_REMOVED lines=17> */
[CC--:B0-----:R-:W-:Y:S01]  /*13350*/  IADD3 R6, P4, R13.reuse, R2.reuse, RZ ;  /* 0x000000020d067210 */ /* 0x0c1fe20007f9e0ff */
        /* <DEDUP_REMOVED lines=10> */
[----:B---3--:R-:W-:Y:S01]  /*13400*/  IADD3 R10, P6, R12, R2, RZ ;  /* 0x000000020c0a7210 */ /* 0x008fe20007fde0ff */
        /* <DEDUP_REMOVED lines=43> */
[----:B--2---:R-:W-:Y:S01]  /*136c0*/  VIADD R9, R13, UR4 ;  /* 0x000000040d097c36 */ /* 0x004fe20008000000 */
        /* <DEDUP_REMOVED lines=379> */
[----:B-1----:R-:W-:Y:S02]  /*14e80*/  PRMT R17, R64, 0x7770, RZ ;  /* 0x0000777040117816 */ /* 0x002fe400000000ff */
        /* <DEDUP_REMOVED lines=28> */
[----:B-1----:R-:W-:Y:S01]  /*15050*/  VIADD R13, R12, UR4 ;  /* 0x000000040c0d7c36 */ /* 0x002fe20008000000 */
        /* <DEDUP_REMOVED lines=8> */
[----:B--2---:R-:W-:Y:S01]  /*150e0*/  PRMT R15, R66, 0x7770, RZ ;  /* 0x00007770420f7816 */ /* 0x004fe200000000ff */
        /* <DEDUP_REMOVED lines=13> */
[----:B-1----:R-:W-:Y:S01]  /*151c0*/  VIADD R9, R13, UR4 ;  /* 0x000000040d097c36 */ /* 0x002fe20008000000 */
        /* <DEDUP_REMOVED lines=22> */
[----:B-1----:R-:W-:Y:S01]  /*15330*/  IADD3 R6, P5, R12, R2, RZ ;  /* 0x000000020c067210 */ /* 0x002fe20007fbe0ff */
[----:B------:R-:W-:Y:S01]  /*15340*/  ULDC UR5, c[0x0][0x22c] ;  /* 0x00008b0000057ab9 */ /* 0x000fe20000000800 */
[----:B------:R1:W-:Y:S01]  /*15350*/  @P3 STG.E.U8 desc[UR12][R10.64], R17 ;  /* 0x000000110a003986 */ /* 0x0003e2000c10110c */
[----:B------:R-:W-:Y:S01]  /*15360*/  ULDC UR4, c[0x0][0x248] ;  /* 0x0000920000047ab9 */ /* 0x000fe20000000800 */
[----:B------:R-:W-:Y:S01]  /*15370*/  ISETP.LT.AND P3, PT, R5, UR5, !P0 ;  /* 0x0000000505007c0c */ /* 0x000fe2000c761270 */
[----:B------:R-:W-:Y:S01]  /*15380*/  VIADD R5, R4, 0xee ;  /* 0x000000ee04057836 */ /* 0x000fe20000000000 */
[----:B------:R-:W-:Y:S01]  /*15390*/  LEA.HI.X.SX32 R7, R12, R3, 0x1, P5 ;  /* 0x000000030c077211 */ /* 0x000fe200028f0eff */
[----:B------:R-:W-:Y:S01]  /*153a0*/  ULDC UR5, c[0x0][0x22c] ;  /* 0x00008b0000057ab9 */ /* 0x000fe20000000800 */
[----:B------:R-:W-:Y:S01]  /*153b0*/  PRMT R15, R64, 0x7773, RZ ;  /* 0x00007773400f7816 */ /* 0x000fe200000000ff */
[----:B0-----:R-:W-:Y:S01]  /*153c0*/  VIADD R13, R12, UR4 ;  /* 0x000000040c0d7c36 */ /* 0x001fe20008000000 */
[----:B------:R-:W-:-:S03]  /*153d0*/  ULDC UR4, c[0x0][0x22c] ;  /* 0x00008b0000047ab9 */ /* 0x000fc60000000800 */
[----:B------:R0:W-:Y:S01]  /*153e0*/  @P2 STG.E.U8 desc[UR12][R6.64], R15 ;  /* 0x0000000f06002986 */ /* 0x0001e2000c10110c */
[-C--:B------:R-:W-:Y:S02]  /*153f0*/  IADD3 R8, P5, R13, R2.reuse, RZ ;  /* 0x000000020d087210 */ /* 0x080fe40007fbe0ff */
[----:B------:R-:W-:Y:S01]  /*15400*/  ISETP.LT.AND P2, PT, R5, UR4, !P0 ;  /* 0x0000000405007c0c */ /* 0x000fe2000c741270 */
[----:B------:R-:W-:Y:S01]  /*15410*/  ULDC UR4, c[0x0][0x248] ;  /* 0x0000920000047ab9 */ /* 0x000fe20000000800 */
[CC--:B------:R-:W-:Y:S01]  /*15420*/  LEA.HI.X.SX32 R9, R13.reuse, R3.reuse, 0x1, P5 ;  /* 0x000000030d097211 */ /* 0x0c0fe200028f0eff */
[----:B-1----:R-:W-:Y:S01]  /*15430*/  VIADD R10, R13, UR4 ;  /* 0x000000040d0a7c36 */ /* 0x002fe20008000000 */
[----:B------:R-:W-:Y:S01]  /*15440*/  PRMT R11, R65, 0x7772, RZ ;  /* 0x00007772410b7816 */ /* 0x000fe200000000ff */
[----:B------:R-:W-:Y:S01]  /*15450*/  VIADD R5, R4, 0xef ;  /* 0x000000ef04057836 */ /* 0x000fe20000000000 */
[----:B------:R-:W-:Y:S02]  /*15460*/  ULDC UR4, c[0x0][0x22c] ;  /* 0x00008b0000047ab9 */ /* 0x000fe40000000800 */
[C---:B------:R-:W-:Y:S01]  /*15470*/  IADD3 R12, P5, R10.reuse, R2, RZ ;  /* 0x000000020a0c7210 */ /* 0x040fe20007fbe0ff */
[----:B------:R-:W-:Y:S01]  /*15480*/  @P1 STG.E.U8 desc[UR12][R8.64], R11 ;  /* 0x0000000b08001986 */ /* 0x000fe2000c10110c */
[----:B------:R-:W-:Y:S01]  /*15490*/  ISETP.LT.AND P1, PT, R5, UR4, !P0 ;  /* 0x0000000405007c0c */ /* 0x000fe2000c721270 */
[----:B------:R-:W-:Y:S01]  /*154a0*/  ULDC UR4, c[0x0][0x248] ;  /* 0x0000920000047ab9 */ /* 0x000fe20000000800 */
[C---:B------:R-:W-:Y:S01]  /*154b0*/  LEA.HI.X.SX32 R13, R10.reuse, R3, 0x1, P5 ;  /* 0x000000030a0d7211 */ /* 0x040fe200028f0eff */
[----:B------:R-:W-:Y:S01]  /*154c0*/  VIADD R10, R10, UR4 ;  /* 0x000000040a0a7c36 */ /* 0x000fe20008000000 */
[----:B------:R-:W-:Y:S01]  /*154d0*/  PRMT R65, R65, 0x7773, RZ ;  /* 0x0000777341417816 */ /* 0x000fe200000000ff */
[----:B------:R-:W-:-:S04]  /*154e0*/  ULDC UR4, c[0x0][0x248] ;  /* 0x0000920000047ab9 */ /* 0x000fc80000000800 */
[----:B------:R1:W-:Y:S01]  /*154f0*/  @P4 STG.E.U8 desc[UR12][R12.64], R65 ;  /* 0x000000410c004986 */ /* 0x0003e2000c10110c */
[-C--:B0-----:R-:W-:Y:S01]  /*15500*/  IADD3 R6, P4, R10, R2.reuse, RZ ;  /* 0x000000020a067210 */ /* 0x081fe20007f9e0ff */
[----:B------:R-:W-:Y:S02]  /*15510*/  VIADD R5, R4, 0xf0 ;  /* 0x000000f004057836 */ /* 0x000fe40000000000 */
[C---:B------:R-:W-:Y:S01]  /*15520*/  VIADD R16, R10.reuse, UR4 ;  /* 0x000000040a107c36 */ /* 0x040fe20008000000 */
[----:B------:R-:W-:Y:S01]  /*15530*/  LEA.HI.X.SX32 R7, R10, R3, 0x1, P4 ;  /* 0x000000030a077211 */ /* 0x000fe200020f0eff */
[----:B------:R-:W-:Y:S01]  /*15540*/  ULDC UR4, c[0x0][0x22c] ;  /* 0x00008b0000047ab9 */ /* 0x000fe20000000800 */
[----:B------:R0:W2:Y:S01]  /*15550*/  LDS.128 R8, [R0] ;  /* 0x0000000000087984 */ /* 0x0000a20000000c00 */
[----:B------:R-:W-:Y:S01]  /*15560*/  ISETP.LT.AND P5, PT, R5, UR5, !P0 ;  /* 0x0000000505007c0c */ /* 0x000fe2000c7a1270 */
[----:B------:R-:W-:Y:S01]  /*15570*/  VIADD R5, R4, 0xf1 ;  /* 0x000000f104057836 */ /* 0x000fe20000000000 */
[----:B------:R-:W-:Y:S01]  /*15580*/  IADD3 R14, P4, R16, R2, RZ ;  /* 0x00000002100e7210 */ /* 0x000fe20007f9e0ff */
[----:B------:R-:W-:-:S03]  /*15590*/  ULDC UR5, c[0x0][0x22c] ;  /* 0x00008b0000057ab9 */ /* 0x000fc60000000800 */
[----:B------:R-:W-:Y:S02]  /*155a0*/  LEA.HI.X.SX32 R15, R16, R3, 0x1, P4 ;  /* 0x00000003100f7211 */ /* 0x000fe400020f0eff */
[----:B------:R-:W-:Y:S01]  /*155b0*/  ISETP.LT.AND P4, PT, R5, UR4, !P0 ;  /* 0x0000000405007c0c */ /* 0x000fe2000c781270 */
[----:B------:R-:W-:Y:S01]  /*155c0*/  ULDC UR4, c[0x0][0x248] ;  /* 0x0000920000047ab9 */ /* 0x000fe20000000800 */
[----:B------:R-:W-:Y:S01]  /*155d0*/  PRMT R17, R66, 0x7772, RZ ;  /* 0x0000777242117816 */ /* 0x000fe200000000ff */
[----:B------:R-:W-:Y:S01]  /*155e0*/  VIADD R16, R16, UR4 ;  /* 0x0000000410107c36 */ /* 0x000fe20008000000 */
[----:B------:R-:W-:Y:S01]  /*155f0*/  PRMT R19, R66, 0x7773, RZ ;  /* 0x0000777342137816 */ /* 0x000fe200000000ff */
[----:B------:R-:W-:Y:S01]  /*15600*/  VIADD R5, R4, 0xf2 ;  /* 0x000000f204057836 */ /* 0x000fe20000000000 */
[----:B------:R-:W-:Y:S01]  /*15610*/  ULDC UR4, c[0x0][0x248] ;  /* 0x0000920000047ab9 */ /* 0x000fe20000000800 */
[----:B------:R3:W-:Y:S01]  /*15620*/  @P6 STG.E.U8 desc[UR12][R6.64], R17 ;  /* 0x0000001106006986 */ /* 0x0007e2000c10110c */
[----:B-1----:R-:W-:-:S03]  /*15630*/  IADD3 R12, P6, R16, R2, RZ ;  /* 0x00000002100c7210 */ /* 0x002fc60007fde0ff */
[----:B------:R1:W-:Y:S01]  /*15640*/  @P3 STG.E.U8 desc[UR12][R14.64], R19 ;  /* 0x000000130e003986 */ /* 0x0003e2000c10110c */
[----:B------:R-:W-:Y:S01]  /*15650*/  ISETP.LT.AND P3, PT, R5, UR5, !P0 ;  /* 0x0000000505007c0c */ /* 0x000fe2000c761270 */
[----:B------:R-:W-:Y:S01]  /*15660*/  VIADD R5, R4, 0xf3 ;  /* 0x000000f304057836 */ /* 0x000fe20000000000 */
[C---:B------:R-:W-:Y:S01]  /*15670*/  LEA.HI.X.SX32 R13, R16.reuse, R3, 0x1, P6 ;  /* 0x00000003100d7211 */ /* 0x040fe200030f0eff */
[----:B0-----:R-:W-:Y:S01]  /*15680*/  VIADD R0, R16, UR4 ;  /* 0x0000000410007c36 */ /* 0x001fe20008000000 */
[----:B------:R-:W-:Y:S01]  /*15690*/  ULDC UR4, c[0x0][0x22c] ;  /* 0x00008b0000047ab9 */ /* 0x000fe20000000800 */
[----:B------:R-:W-:Y:S01]  /*156a0*/  ULDC UR5, c[0x0][0x22c] ;  /* 0x00008b0000057ab9 */ /* 0x000fe20000000800 */
[C---:B---3--:R-:W-:Y:S02]  /*156b0*/  PRMT R17, R67.reuse, 0x7773, RZ ;  /* 0x0000777343117816 */ /* 0x048fe400000000ff */
[----:B------:R-:W-:Y:S02]  /*156c0*/  PRMT R67, R67, 0x7772, RZ ;  /* 0x0000777243437816 */ /* 0x000fe400000000ff */
[----:B------:R-:W-:-:S03]  /*156d0*/  IADD3 R6, P6, R0, R2, RZ ;  /* 0x0000000200067210 */ /* 0x000fc60007fde0ff */
[----:B------:R0:W-:Y:S01]  /*156e0*/  @P2 STG.E.U8 desc[UR12][R12.64], R67 ;  /* 0x000000430c002986 */ /* 0x0001e2000c10110c */
[----:B------:R-:W-:Y:S01]  /*156f0*/  ISETP.LT.AND P2, PT, R5, UR4, !P0 ;  /* 0x0000000405007c0c */ /* 0x000fe2000c741270 */
[----:B------:R-:W-:Y:S02]  /*15700*/  ULDC UR4, c[0x0][0x248] ;  /* 0x0000920000047ab9 */ /* 0x000fe40000000800 */
[C---:B------:R-:W-:Y:S01]  /*15710*/  VIADD R5, R0.reuse, UR4 ;  /* 0x0000000400057c36 */ /* 0x040fe20008000000 */
[-C--:B------:R-:W-:Y:S01]  /*15720*/  LEA.HI.X.SX32 R7, R0, R3.reuse, 0x1, P6 ;  /* 0x0000000300077211 */ /* 0x080fe200030f0eff */
[----:B------:R-:W-:Y:S01]  /*15730*/  VIADD R0, R4, 0xf4 ;  /* 0x000000f404007836 */ /* 0x000fe20000000000 */
[----:B------:R-:W-:Y:S02]  /*15740*/  ULDC UR4, c[0x0][0x248] ;  /* 0x0000920000047ab9 */ /* 0x000fe40000000800 */
[CC--:B-1----:R-:W-:Y:S01]  /*15750*/  IADD3 R14, P6, R5.reuse, R2.reuse, RZ ;  /* 0x00000002050e7210 */ /* 0x0c2fe20007fde0ff */
[----:B------:R1:W-:Y:S01]  /*15760*/  @P1 STG.E.U8 desc[UR12][R6.64], R17 ;  /* 0x0000001106001986 */ /* 0x0003e2000c10110c */
[C---:B------:R-:W-:Y:S01]  /*15770*/  VIADD R16, R5.reuse, UR4 ;  /* 0x0000000405107c36 */ /* 0x040fe20008000000 */
[----:B------:R-:W-:Y:S01]  /*15780*/  ISETP.LT.AND P1, PT, R0, UR5, !P0 ;  /* 0x0000000500007c0c */ /* 0x000fe2000c721270 */
[----:B------:R-:W-:Y:S01]  /*15790*/  VIADD R0, R4, 0xf5 ;  /* 0x000000f504007836 */ /* 0x000fe20000000000 */
[----:B------:R-:W-:Y:S01]  /*157a0*/  LEA.HI.X.SX32 R15, R5, R3, 0x1, P6 ;  /* 0x00000003050f7211 */ /* 0x000fe200030f0eff */
[----:B------:R-:W-:Y:S01]  /*157b0*/  ULDC UR4, c[0x0][0x22c] ;  /* 0x00008b0000047ab9 */ /* 0x000fe20000000800 */
[----:B--2---:R-:W-:Y:S01]  /*157c0*/  PRMT R19, R8, 0x7770, RZ ;  /* 0x0000777008137816 */ /* 0x004fe200000000ff */
[----:B------:R-:W-:Y:S01]  /*157d0*/  ULDC UR5, c[0x0][0x22c] ;  /* 0x00008b0000057ab9 */ /* 0x000fe20000000800 */
[----:B0-----:R-:W-:-:S03]  /*157e0*/  IADD3 R12, P6, R16, R2, RZ ;  /* 0x00000002100c7210 */ /* 0x001fc60007fde0ff */
[----:B------:R0:W-:Y:S01]  /*157f0*/  @P5 STG.E.U8 desc[UR12][R14.64], R19 ;  /* 0x000000130e005986 */ /* 0x0001e2000c10110c */
[----:B------:R-:W-:Y:S01]  /*15800*/  ISETP.LT.AND P5, PT, R0, UR4, !P0 ;  /* 0x0000000400007c0c */ /* 0x000fe2000c7a1270 */
[----:B------:R-:W-:Y:S01]  /*15810*/  ULDC UR4, c[0x0][0x248] ;  /* 0x0000920000047ab9 */ /* 0x000fe20000000800 */
[CC--:B------:R-:W-:Y:S01]  /*15820*/  LEA.HI.X.SX32 R13, R16.reuse, R3.reuse, 0x1, P6 ;  /* 0x00000003100d7211 */ /* 0x0c0fe200030f0eff */
[----:B------:R-:W-:Y:S01]  /*15830*/  VIADD R16, R16, UR4 ;  /* 0x0000000410107c36 */ /* 0x000fe20008000000 */
[----:B-1----:R-:W-:Y:S01]  /*15840*/  PRMT R17, R8, 0x7771, RZ ;  /* 0x0000777108117816 */ /* 0x002fe200000000ff */
[----:B------:R-:W-:Y:S01]  /*15850*/  VIADD R0, R4, 0xf6 ;  /* 0x000000f604007836 */ /* 0x000fe20000000000 */
[----:B------:R-:W-:Y:S02]  /*15860*/  ULDC UR4, c[0x0][0x248] ;  /* 0x0000920000047ab9 */ /* 0x000fe40000000800 */
[CC--:B------:R-:W-:Y:S01]  /*15870*/  IADD3 R6, P6, R16.reuse, R2.reuse, RZ ;  /* 0x0000000210067210 */ /* 0x0c0fe20007fde0ff */
[----:B------:R1:W-:Y:S01]  /*15880*/  @P4 STG.E.U8 desc[UR12][R12.64], R17 ;  /* 0x000000110c004986 */ /* 0x0003e2000c10110c */
[----:B------:R-:W-:Y:S01]  /*15890*/  VIADD R5, R16, UR4 ;  /* 0x0000000410057c36 */ /* 0x000fe20008000000 */
[----:B------:R-:W-:Y:S01]  /*158a0*/  ISETP.LT.AND P4, PT, R0, UR5, !P0 ;  /* 0x0000000500007c0c */ /* 0x000fe2000c781270 */
[----:B------:R-:W-:Y:S01]  /*158b0*/  VIADD R0, R4, 0xf7 ;  /* 0x000000f704007836 */ /* 0x000fe20000000000 */
[----:B------:R-:W-:Y:S01]  /*158c0*/  LEA.HI.X.SX32 R7, R16, R3, 0x1, P6 ;  /* 0x0000000310077211 */ /* 0x000fe200030f0eff */
[----:B------:R-:W-:Y:S01]  /*158d0*/  ULDC UR4, c[0x0][0x22c] ;  /* 0x00008b0000047ab9 */ /* 0x000fe20000000800 */
[----:B0-----:R-:W-:Y:S01]  /*158e0*/  PRMT R19, R9, 0x7770, RZ ;  /* 0x0000777009137816 */ /* 0x001fe200000000ff */
[----:B------:R-:W-:Y:S01]  /*158f0*/  ULDC UR5, c[0x0][0x22c] ;  /* 0x00008b0000057ab9 */ /* 0x000fe20000000800 */
[----:B------:R-:W-:-:S03]  /*15900*/  IADD3 R14, P6, R5, R2, RZ ;  /* 0x00000002050e7210 */ /* 0x000fc60007fde0ff */
        /* <DEDUP_REMOVED lines=10> */
[C---:B------:R-:W-:Y:S01]  /*159b0*/  VIADD R16, R5.reuse, UR4 ;  /* 0x0000000405107c36 */ /* 0x040fe20008000000 */
        /* <DEDUP_REMOVED lines=28> */
[C---:B------:R-:W-:Y:S01]  /*15b80*/  LEA.HI.X.SX32 R13, R5.reuse, R3, 0x1, P6 ;  /* 0x00000003050d7211 */ /* 0x040fe200030f0eff */
[----:B------:R-:W-:Y:S01]  /*15b90*/  VIADD R5, R5, UR4 ;  /* 0x0000000405057c36 */ /* 0x000fe20008000000 */
[----:B-1----:R-:W-:Y:S01]  /*15ba0*/  PRMT R17, R11, 0x7771, RZ ;  /* 0x000077710b117816 */ /* 0x002fe200000000ff */
[----:B------:R-:W-:Y:S01]  /*15bb0*/  VIADD R0, R4, 0xfc ;  /* 0x000000fc04007836 */ /* 0x000fe20000000000 */
[----:B------:R-:W-:Y:S02]  /*15bc0*/  ULDC UR4, c[0x0][0x248] ;  /* 0x0000920000047ab9 */ /* 0x000fe40000000800 */
[C---:B------:R-:W-:Y:S01]  /*15bd0*/  IADD3 R6, P6, R5.reuse, R2, RZ ;  /* 0x0000000205067210 */ /* 0x040fe20007fde0ff */
[----:B------:R1:W-:Y:S01]  /*15be0*/  @P3 STG.E.U8 desc[UR12][R12.64], R17 ;  /* 0x000000110c003986 */ /* 0x0003e2000c10110c */
[----:B------:R-:W-:Y:S01]  /*15bf0*/  VIADD R16, R5, UR4 ;  /* 0x0000000405107c36 */ /* 0x000fe20008000000 */
[----:B------:R-:W-:-:S02]  /*15c00*/  ISETP.LT.AND P3, PT, R0, UR5, !P0 ;  /* 0x0000000500007c0c */ /* 0x000fc4000c761270 */
[-C--:B------:R-:W-:Y:S01]  /*15c10*/  LEA.HI.X.SX32 R7, R5, R3.reuse, 0x1, P6 ;  /* 0x0000000305077211 */ /* 0x080fe200030f0eff */
[----:B------:R-:W-:Y:S01]  /*15c20*/  VIADD R0, R4, 0xfd ;  /* 0x000000fd04007836 */ /* 0x000fe20000000000 */
[----:B------:R-:W-:Y:S01]  /*15c30*/  PRMT R5, R8, 0x7772, RZ ;  /* 0x0000777208057816 */ /* 0x000fe200000000ff */
[----:B------:R-:W-:Y:S01]  /*15c40*/  ULDC UR4, c[0x0][0x22c] ;  /* 0x00008b0000047ab9 */ /* 0x000fe20000000800 */
[----:B0-----:R-:W-:Y:S01]  /*15c50*/  IADD3 R14, P6, R16, R2, RZ ;  /* 0x00000002100e7210 */ /* 0x001fe20007fde0ff */
[----:B------:R-:W-:Y:S02]  /*15c60*/  ULDC UR5, c[0x0][0x248] ;  /* 0x0000920000057ab9 */ /* 0x000fe40000000800 */
[----:B------:R0:W-:Y:S01]  /*15c70*/  @P2 STG.E.U8 desc[UR12][R6.64], R5 ;  /* 0x0000000506002986 */ /* 0x0001e2000c10110c */
[----:B------:R-:W-:Y:S01]  /*15c80*/  ISETP.LT.AND P2, PT, R0, UR4, !P0 ;  /* 0x0000000400007c0c */ /* 0x000fe2000c741270 */
[----:B------:R-:W-:Y:S01]  /*15c90*/  ULDC UR4, c[0x0][0x248] ;  /* 0x0000920000047ab9 */ /* 0x000fe20000000800 */
[C---:B------:R-:W-:Y:S01]  /*15ca0*/  LEA.HI.X.SX32 R15, R16.reuse, R3, 0x1, P6 ;  /* 0x00000003100f7211 */ /* 0x040fe200030f0eff */
[----:B------:R-:W-:Y:S01]  /*15cb0*/  VIADD R16, R16, UR4 ;  /* 0x0000000410107c36 */ /* 0x000fe20008000000 */
[----:B------:R-:W-:Y:S01]  /*15cc0*/  ULDC UR4, c[0x0][0x248] ;  /* 0x0000920000047ab9 */ /* 0x000fe20000000800 */
[----:B------:R-:W-:-:S02]  /*15cd0*/  PRMT R19, R8, 0x7773, RZ ;  /* 0x0000777308137816 */ /* 0x000fc400000000ff */
[----:B-1----:R-:W-:Y:S01]  /*15ce0*/  VIADD R13, R16, UR4 ;  /* 0x00000004100d7c36 */ /* 0x002fe20008000000 */
[----:B------:R-:W-:Y:S01]  /*15cf0*/  ULDC UR4, c[0x0][0x248] ;  /* 0x0000920000047ab9 */ /* 0x000fe20000000800 */
[C---:B------:R-:W-:Y:S02]  /*15d00*/  VIADD R8, R4.reuse, 0xfe ;  /* 0x000000fe04087836 */ /* 0x040fe40000000000 */
[----:B------:R-:W-:Y:S01]  /*15d10*/  VIADD R17, R13, UR4 ;  /* 0x000000040d117c36 */ /* 0x000fe20008000000 */
[----:B------:R1:W-:Y:S01]  /*15d20*/  @P1 STG.E.U8 desc[UR12][R14.64], R19 ;  /* 0x000000130e001986 */ /* 0x0003e2000c10110c */
[----:B------:R-:W-:Y:S01]  /*15d30*/  VIADD R0, R4, 0xff ;  /* 0x000000ff04007836 */ /* 0x000fe20000000000 */
[----:B------:R-:W-:Y:S01]  /*15d40*/  IADD3 R4, P1, R16, R2, RZ ;  /* 0x0000000210047210 */ /* 0x000fe20007f3e0ff */
[----:B------:R-:W-:-:S03]  /*15d50*/  ULDC UR4, c[0x0][0x248] ;  /* 0x0000920000047ab9 */ /* 0x000fc60000000800 */
[-C--:B0-----:R-:W-:Y:S02]  /*15d60*/  LEA.HI.X.SX32 R5, R16, R3.reuse, 0x1, P1 ;  /* 0x0000000310057211 */ /* 0x081fe400008f0eff */
[-C--:B------:R-:W-:Y:S01]  /*15d70*/  IADD3 R6, P1, R13, R2.reuse, RZ ;  /* 0x000000020d067210 */ /* 0x080fe20007f3e0ff */
[C---:B-1----:R-:W-:Y:S01]  /*15d80*/  VIADD R15, R17.reuse, UR5 ;  /* 0x00000005110f7c36 */ /* 0x042fe20008000000 */
[----:B------:R-:W-:Y:S01]  /*15d90*/  IADD3 R12, P6, R17, R2, RZ ;  /* 0x00000002110c7210 */ /* 0x000fe20007fde0ff */
[----:B------:R-:W-:Y:S02]  /*15da0*/  ULDC UR5, c[0x0][0x248] ;  /* 0x0000920000057ab9 */ /* 0x000fe40000000800 */
[----:B------:R-:W-:Y:S01]  /*15db0*/  VIADD R18, R15, UR4 ;  /* 0x000000040f127c36 */ /* 0x000fe20008000000 */
[-C--:B------:R-:W-:Y:S01]  /*15dc0*/  LEA.HI.X.SX32 R7, R13, R3.reuse, 0x1, P1 ;  /* 0x000000030d077211 */ /* 0x080fe200008f0eff */
[----:B------:R-:W-:Y:S01]  /*15dd0*/  ULDC UR4, c[0x0][0x22c] ;  /* 0x00008b0000047ab9 */ /* 0x000fe20000000800 */
[----:B------:R-:W-:-:S02]  /*15de0*/  LEA.HI.X.SX32 R13, R17, R3, 0x1, P6 ;  /* 0x00000003110d7211 */ /* 0x000fc400030f0eff */
[CC--:B------:R-:W-:Y:S01]  /*15df0*/  IADD3 R16, P1, R18.reuse, R2.reuse, RZ ;  /* 0x0000000212107210 */ /* 0x0c0fe20007f3e0ff */
[C---:B------:R-:W-:Y:S01]  /*15e00*/  VIADD R19, R18.reuse, UR5 ;  /* 0x0000000512137c36 */ /* 0x040fe20008000000 */
[C---:B------:R-:W-:Y:S02]  /*15e10*/  IADD3 R14, P6, R15.reuse, R2, RZ ;  /* 0x000000020f0e7210 */ /* 0x040fe40007fde0ff */
[-C--:B------:R-:W-:Y:S02]  /*15e20*/  LEA.HI.X.SX32 R17, R18, R3.reuse, 0x1, P1 ;  /* 0x0000000312117211 */ /* 0x080fe400008f0eff */
[----:B------:R-:W-:Y:S02]  /*15e30*/  ISETP.LT.AND P1, PT, R8, UR6, !P0 ;  /* 0x0000000608007c0c */ /* 0x000fe4000c721270 */
[----:B------:R-:W-:Y:S02]  /*15e40*/  LEA.HI.X.SX32 R15, R15, R3, 0x1, P6 ;  /* 0x000000030f0f7211 */ /* 0x000fe400030f0eff */
[----:B------:R-:W-:-:S02]  /*15e50*/  ISETP.LT.AND P0, PT, R0, UR4, !P0 ;  /* 0x0000000400007c0c */ /* 0x000fc4000c701270 */
[----:B------:R-:W-:Y:S02]  /*15e60*/  IADD3 R2, P6, R19, R2, RZ ;  /* 0x0000000213027210 */ /* 0x000fe40007fde0ff */
[C---:B------:R-:W-:Y:S02]  /*15e70*/  PRMT R25, R9.reuse, 0x7772, RZ ;  /* 0x0000777209197816 */ /* 0x040fe400000000ff */
[----:B------:R-:W-:Y:S02]  /*15e80*/  PRMT R23, R9, 0x7773, RZ ;  /* 0x0000777309177816 */ /* 0x000fe400000000ff */
[----:B------:R-:W-:Y:S02]  /*15e90*/  LEA.HI.X.SX32 R3, R19, R3, 0x1, P6 ;  /* 0x0000000313037211 */ /* 0x000fe400030f0eff */
[C---:B------:R-:W-:Y:S02]  /*15ea0*/  PRMT R21, R10.reuse, 0x7772, RZ ;  /* 0x000077720a157816 */ /* 0x040fe400000000ff */
[----:B------:R-:W-:-:S02]  /*15eb0*/  PRMT R19, R10, 0x7773, RZ ;  /* 0x000077730a137816 */ /* 0x000fc400000000ff */
[C---:B------:R-:W-:Y:S01]  /*15ec0*/  PRMT R9, R11.reuse, 0x7773, RZ ;  /* 0x000077730b097816 */ /* 0x040fe200000000ff */
[----:B------:R0:W-:Y:S01]  /*15ed0*/  @P5 STG.E.U8 desc[UR12][R4.64], R25 ;  /* 0x0000001904005986 */ /* 0x0001e2000c10110c */
[----:B------:R-:W-:-:S03]  /*15ee0*/  PRMT R11, R11, 0x7772, RZ ;  /* 0x000077720b0b7816 */ /* 0x000fc600000000ff */
[----:B------:R0:W-:Y:S04]  /*15ef0*/  @P4 STG.E.U8 desc[UR12][R6.64], R23 ;  /* 0x0000001706004986 */ /* 0x0001e8000c10110c */
[----:B------:R0:W-:Y:S04]  /*15f00*/  @P3 STG.E.U8 desc[UR12][R12.64], R21 ;  /* 0x000000150c003986 */ /* 0x0001e8000c10110c */
[----:B------:R0:W-:Y:S04]  /*15f10*/  @P2 STG.E.U8 desc[UR12][R14.64], R19 ;  /* 0x000000130e002986 */ /* 0x0001e8000c10110c */
[----:B------:R0:W-:Y:S01]  /*15f20*/  @P1 STG.E.U8 desc[UR12][R16.64], R11 ;  /* 0x0000000b10001986 */ /* 0x0001e2000c10110c */
[----:B------:R-:W-:Y:S05]  /*15f30*/  @!P0 EXIT ;  /* 0x000000000000894d */ /* 0x000fea0003800000 */
[----:B------:R-:W-:Y:S01]  /*15f40*/  STG.E.U8 desc[UR12][R2.64], R9 ;  /* 0x0000000902007986 */ /* 0x000fe2000c10110c */
[----:B------:R-:W-:Y:S05]  /*15f50*/  EXIT ;  /* 0x000000000000794d */ /* 0x000fea0003800000 */
.L_x_2:
[----:B------:R-:W-:-:S00]  /*15f60*/  BRA `(.L_x_2) ;  /* 0xfffffffc00fc7947 */ /* 0x000fc0000383ffff */
[----:B------:R-:W-:-:S00]  /*15f70*/  NOP ;  /* 0x0000000000007918 */ /* 0x000fc00000000000 */
        /* <DEDUP_REMOVED lines=8> */
.L_x_3:


//--------------------- .nv.shared.matmul_kernel  --------------------------
	.section	.nv.shared.matmul_kernel,"aw",@nobits
	.sectionflags	@""
	.align	16
	.zero		1024


//--------------------- .nv.shared.reserved.0     --------------------------
	.section	.nv.shared.reserved.0,"aw",@nobits
	.weak		__nv_reservedSMEM_offset_0_alias
	.size		__nv_reservedSMEM_offset_0_alias, 0, 0
	.other		__nv_reservedSMEM_offset_0_alias,@"STO_CUDA_RESERVED_SHARED STV_DEFAULT"
__nv_reservedSMEM_offset_0_alias:
	.zero		0


//--------------------- .nv.constant0.matmul_kernel --------------------------
	.section	.nv.constant0.matmul_kernel,"a",@progbits
	.sectionflags	@""
	.align	4
.nv.constant0.matmul_kernel:
	.zero		608


//--------------------- SYMBOLS --------------------------

	.type		.nv.reservedSmem.offset0,@object
	.size		.nv.reservedSmem.offset0,0x4
